//
// Generated by NVIDIA NVVM Compiler
//
// Compiler Build ID: CL-36424714
// Cuda compilation tools, release 13.0, V13.0.88
// Based on NVVM 20.0.0
//

.version 9.0
.target sm_100
.address_size 64

	// .globl	_Z24vector_add_kernel_memoryPKfS0_Pfii
// _ZZ24vector_add_kernel_memoryPKfS0_PfiiE5tempA has been demoted
// _ZZ24vector_add_kernel_memoryPKfS0_PfiiE5tempB has been demoted
// _ZZ24vector_add_kernel_memoryPKfS0_PfiiE5tempC has been demoted

.visible .entry _Z24vector_add_kernel_memoryPKfS0_Pfii(
	.param .u64 .ptr .align 1 _Z24vector_add_kernel_memoryPKfS0_Pfii_param_0,
	.param .u64 .ptr .align 1 _Z24vector_add_kernel_memoryPKfS0_Pfii_param_1,
	.param .u64 .ptr .align 1 _Z24vector_add_kernel_memoryPKfS0_Pfii_param_2,
	.param .u32 _Z24vector_add_kernel_memoryPKfS0_Pfii_param_3,
	.param .u32 _Z24vector_add_kernel_memoryPKfS0_Pfii_param_4
)
{
	.reg .pred 	%p<26>;
	.reg .b32 	%r<159>;
	.reg .b32 	%f<91>;
	.reg .b64 	%rd<30>;
	// demoted variable
	.shared .align 4 .b8 _ZZ24vector_add_kernel_memoryPKfS0_PfiiE5tempA[2048];
	// demoted variable
	.shared .align 4 .b8 _ZZ24vector_add_kernel_memoryPKfS0_PfiiE5tempB[2048];
	// demoted variable
	.shared .align 4 .b8 _ZZ24vector_add_kernel_memoryPKfS0_PfiiE5tempC[2048];
	ld.param.u64 	%rd7, [_Z24vector_add_kernel_memoryPKfS0_Pfii_param_0];
	ld.param.u64 	%rd8, [_Z24vector_add_kernel_memoryPKfS0_Pfii_param_1];
	ld.param.u64 	%rd9, [_Z24vector_add_kernel_memoryPKfS0_Pfii_param_2];
	ld.param.u32 	%r56, [_Z24vector_add_kernel_memoryPKfS0_Pfii_param_4];
	cvta.to.global.u64 	%rd1, %rd8;
	cvta.to.global.u64 	%rd2, %rd7;
	cvta.to.global.u64 	%rd3, %rd9;
	setp.lt.s32 	%p1, %r56, 1;
	@%p1 bra 	$L__BB0_34;
	mov.u32 	%r58, %tid.x;
	mov.u32 	%r59, %ntid.x;
	mov.u32 	%r60, %ctaid.x;
	mad.lo.s32 	%r61, %r60, %r59, %r58;
	mul.lo.s32 	%r1, %r56, %r61;
	mul.lo.s32 	%r2, %r56, %r58;
	and.b32  	%r3, %r56, 7;
	setp.lt.u32 	%p2, %r56, 8;
	mov.b32 	%r139, 0;
	@%p2 bra 	$L__BB0_4;
	and.b32  	%r139, %r56, 2147483640;
	neg.s32 	%r145, %r139;
	add.s64 	%rd4, %rd2, 16;
	add.s64 	%rd5, %rd1, 16;
	shl.b32 	%r62, %r2, 2;
	add.s32 	%r63, %r62, 16;
	mov.u32 	%r64, _ZZ24vector_add_kernel_memoryPKfS0_PfiiE5tempA;
	add.s32 	%r143, %r64, %r63;
	mov.u32 	%r65, _ZZ24vector_add_kernel_memoryPKfS0_PfiiE5tempB;
	add.s32 	%r142, %r65, %r63;
	mov.u32 	%r144, %r1;
$L__BB0_3:
	.pragma "nounroll";
	mul.wide.s32 	%rd10, %r144, 4;
	add.s64 	%rd11, %rd4, %rd10;
	add.s64 	%rd12, %rd5, %rd10;
	ld.global.f32 	%f1, [%rd11+-16];
	st.shared.f32 	[%r143+-16], %f1;
	ld.global.f32 	%f2, [%rd12+-16];
	st.shared.f32 	[%r142+-16], %f2;
	ld.global.f32 	%f3, [%rd11+-12];
	st.shared.f32 	[%r143+-12], %f3;
	ld.global.f32 	%f4, [%rd12+-12];
	st.shared.f32 	[%r142+-12], %f4;
	ld.global.f32 	%f5, [%rd11+-8];
	st.shared.f32 	[%r143+-8], %f5;
	ld.global.f32 	%f6, [%rd12+-8];
	st.shared.f32 	[%r142+-8], %f6;
	ld.global.f32 	%f7, [%rd11+-4];
	st.shared.f32 	[%r143+-4], %f7;
	ld.global.f32 	%f8, [%rd12+-4];
	st.shared.f32 	[%r142+-4], %f8;
	ld.global.f32 	%f9, [%rd11];
	st.shared.f32 	[%r143], %f9;
	ld.global.f32 	%f10, [%rd12];
	st.shared.f32 	[%r142], %f10;
	ld.global.f32 	%f11, [%rd11+4];
	st.shared.f32 	[%r143+4], %f11;
	ld.global.f32 	%f12, [%rd12+4];
	st.shared.f32 	[%r142+4], %f12;
	ld.global.f32 	%f13, [%rd11+8];
	st.shared.f32 	[%r143+8], %f13;
	ld.global.f32 	%f14, [%rd12+8];
	st.shared.f32 	[%r142+8], %f14;
	ld.global.f32 	%f15, [%rd11+12];
	st.shared.f32 	[%r143+12], %f15;
	ld.global.f32 	%f16, [%rd12+12];
	st.shared.f32 	[%r142+12], %f16;
	add.s32 	%r145, %r145, 8;
	add.s32 	%r144, %r144, 8;
	add.s32 	%r143, %r143, 32;
	add.s32 	%r142, %r142, 32;
	setp.eq.s32 	%p3, %r145, 0;
	@%p3 bra 	$L__BB0_4;
	bra.uni 	$L__BB0_3;
$L__BB0_4:
	setp.eq.s32 	%p4, %r3, 0;
	@%p4 bra 	$L__BB0_12;
	and.b32  	%r9, %r56, 3;
	setp.lt.u32 	%p5, %r3, 4;
	@%p5 bra 	$L__BB0_7;
	add.s32 	%r66, %r139, %r1;
	mul.wide.s32 	%rd13, %r66, 4;
	add.s64 	%rd14, %rd2, %rd13;
	ld.global.f32 	%f17, [%rd14];
	add.s32 	%r67, %r139, %r2;
	shl.b32 	%r68, %r67, 2;
	mov.u32 	%r69, _ZZ24vector_add_kernel_memoryPKfS0_PfiiE5tempA;
	add.s32 	%r70, %r69, %r68;
	st.shared.f32 	[%r70], %f17;
	add.s64 	%rd15, %rd1, %rd13;
	ld.global.f32 	%f18, [%rd15];
	mov.u32 	%r71, _ZZ24vector_add_kernel_memoryPKfS0_PfiiE5tempB;
	add.s32 	%r72, %r71, %r68;
	st.shared.f32 	[%r72], %f18;
	ld.global.f32 	%f19, [%rd14+4];
	st.shared.f32 	[%r70+4], %f19;
	ld.global.f32 	%f20, [%rd15+4];
	st.shared.f32 	[%r72+4], %f20;
	ld.global.f32 	%f21, [%rd14+8];
	st.shared.f32 	[%r70+8], %f21;
	ld.global.f32 	%f22, [%rd15+8];
	st.shared.f32 	[%r72+8], %f22;
	ld.global.f32 	%f23, [%rd14+12];
	st.shared.f32 	[%r70+12], %f23;
	ld.global.f32 	%f24, [%rd15+12];
	st.shared.f32 	[%r72+12], %f24;
	add.s32 	%r139, %r139, 4;
$L__BB0_7:
	setp.eq.s32 	%p6, %r9, 0;
	@%p6 bra 	$L__BB0_12;
	setp.eq.s32 	%p7, %r9, 1;
	@%p7 bra 	$L__BB0_10;
	add.s32 	%r73, %r139, %r1;
	mul.wide.s32 	%rd16, %r73, 4;
	add.s64 	%rd17, %rd2, %rd16;
	ld.global.f32 	%f25, [%rd17];
	add.s32 	%r74, %r139, %r2;
	shl.b32 	%r75, %r74, 2;
	mov.u32 	%r76, _ZZ24vector_add_kernel_memoryPKfS0_PfiiE5tempA;
	add.s32 	%r77, %r76, %r75;
	st.shared.f32 	[%r77], %f25;
	add.s64 	%rd18, %rd1, %rd16;
	ld.global.f32 	%f26, [%rd18];
	mov.u32 	%r78, _ZZ24vector_add_kernel_memoryPKfS0_PfiiE5tempB;
	add.s32 	%r79, %r78, %r75;
	st.shared.f32 	[%r79], %f26;
	ld.global.f32 	%f27, [%rd17+4];
	st.shared.f32 	[%r77+4], %f27;
	ld.global.f32 	%f28, [%rd18+4];
	st.shared.f32 	[%r79+4], %f28;
	add.s32 	%r139, %r139, 2;
$L__BB0_10:
	and.b32  	%r80, %r56, 1;
	setp.eq.b32 	%p8, %r80, 1;
	not.pred 	%p9, %p8;
	@%p9 bra 	$L__BB0_12;
	add.s32 	%r81, %r139, %r1;
	mul.wide.s32 	%rd19, %r81, 4;
	add.s64 	%rd20, %rd2, %rd19;
	ld.global.f32 	%f29, [%rd20];
	add.s32 	%r82, %r139, %r2;
	shl.b32 	%r83, %r82, 2;
	mov.u32 	%r84, _ZZ24vector_add_kernel_memoryPKfS0_PfiiE5tempA;
	add.s32 	%r85, %r84, %r83;
	st.shared.f32 	[%r85], %f29;
	add.s64 	%rd21, %rd1, %rd19;
	ld.global.f32 	%f30, [%rd21];
	mov.u32 	%r86, _ZZ24vector_add_kernel_memoryPKfS0_PfiiE5tempB;
	add.s32 	%r87, %r86, %r83;
	st.shared.f32 	[%r87], %f30;
$L__BB0_12:
	setp.lt.u32 	%p10, %r56, 8;
	mov.b32 	%r146, 0;
	@%p10 bra 	$L__BB0_15;
	and.b32  	%r146, %r56, 2147483640;
	neg.s32 	%r152, %r146;
	shl.b32 	%r89, %r2, 2;
	add.s32 	%r90, %r89, 16;
	mov.u32 	%r91, _ZZ24vector_add_kernel_memoryPKfS0_PfiiE5tempA;
	add.s32 	%r151, %r91, %r90;
	mov.u32 	%r92, _ZZ24vector_add_kernel_memoryPKfS0_PfiiE5tempB;
	add.s32 	%r150, %r92, %r90;
	mov.u32 	%r93, _ZZ24vector_add_kernel_memoryPKfS0_PfiiE5tempC;
	add.s32 	%r149, %r93, %r90;
$L__BB0_14:
	.pragma "nounroll";
	ld.shared.f32 	%f31, [%r151+-16];
	ld.shared.f32 	%f32, [%r150+-16];
	add.f32 	%f33, %f31, %f32;
	st.shared.f32 	[%r149+-16], %f33;
	ld.shared.f32 	%f34, [%r151+-12];
	ld.shared.f32 	%f35, [%r150+-12];
	add.f32 	%f36, %f34, %f35;
	st.shared.f32 	[%r149+-12], %f36;
	ld.shared.f32 	%f37, [%r151+-8];
	ld.shared.f32 	%f38, [%r150+-8];
	add.f32 	%f39, %f37, %f38;
	st.shared.f32 	[%r149+-8], %f39;
	ld.shared.f32 	%f40, [%r151+-4];
	ld.shared.f32 	%f41, [%r150+-4];
	add.f32 	%f42, %f40, %f41;
	st.shared.f32 	[%r149+-4], %f42;
	ld.shared.f32 	%f43, [%r151];
	ld.shared.f32 	%f44, [%r150];
	add.f32 	%f45, %f43, %f44;
	st.shared.f32 	[%r149], %f45;
	ld.shared.f32 	%f46, [%r151+4];
	ld.shared.f32 	%f47, [%r150+4];
	add.f32 	%f48, %f46, %f47;
	st.shared.f32 	[%r149+4], %f48;
	ld.shared.f32 	%f49, [%r151+8];
	ld.shared.f32 	%f50, [%r150+8];
	add.f32 	%f51, %f49, %f50;
	st.shared.f32 	[%r149+8], %f51;
	ld.shared.f32 	%f52, [%r151+12];
	ld.shared.f32 	%f53, [%r150+12];
	add.f32 	%f54, %f52, %f53;
	st.shared.f32 	[%r149+12], %f54;
	add.s32 	%r152, %r152, 8;
	add.s32 	%r151, %r151, 32;
	add.s32 	%r150, %r150, 32;
	add.s32 	%r149, %r149, 32;
	setp.eq.s32 	%p11, %r152, 0;
	@%p11 bra 	$L__BB0_15;
	bra.uni 	$L__BB0_14;
$L__BB0_15:
	setp.eq.s32 	%p12, %r3, 0;
	@%p12 bra 	$L__BB0_23;
	and.b32  	%r28, %r56, 3;
	setp.lt.u32 	%p13, %r3, 4;
	@%p13 bra 	$L__BB0_18;
	add.s32 	%r94, %r146, %r2;
	shl.b32 	%r95, %r94, 2;
	mov.u32 	%r96, _ZZ24vector_add_kernel_memoryPKfS0_PfiiE5tempA;
	add.s32 	%r97, %r96, %r95;
	ld.shared.f32 	%f55, [%r97];
	mov.u32 	%r98, _ZZ24vector_add_kernel_memoryPKfS0_PfiiE5tempB;
	add.s32 	%r99, %r98, %r95;
	ld.shared.f32 	%f56, [%r99];
	add.f32 	%f57, %f55, %f56;
	mov.u32 	%r100, _ZZ24vector_add_kernel_memoryPKfS0_PfiiE5tempC;
	add.s32 	%r101, %r100, %r95;
	st.shared.f32 	[%r101], %f57;
	ld.shared.f32 	%f58, [%r97+4];
	ld.shared.f32 	%f59, [%r99+4];
	add.f32 	%f60, %f58, %f59;
	st.shared.f32 	[%r101+4], %f60;
	ld.shared.f32 	%f61, [%r97+8];
	ld.shared.f32 	%f62, [%r99+8];
	add.f32 	%f63, %f61, %f62;
	st.shared.f32 	[%r101+8], %f63;
	ld.shared.f32 	%f64, [%r97+12];
	ld.shared.f32 	%f65, [%r99+12];
	add.f32 	%f66, %f64, %f65;
	st.shared.f32 	[%r101+12], %f66;
	add.s32 	%r146, %r146, 4;
$L__BB0_18:
	setp.eq.s32 	%p14, %r28, 0;
	@%p14 bra 	$L__BB0_23;
	setp.eq.s32 	%p15, %r28, 1;
	@%p15 bra 	$L__BB0_21;
	add.s32 	%r102, %r146, %r2;
	shl.b32 	%r103, %r102, 2;
	mov.u32 	%r104, _ZZ24vector_add_kernel_memoryPKfS0_PfiiE5tempA;
	add.s32 	%r105, %r104, %r103;
	ld.shared.f32 	%f67, [%r105];
	mov.u32 	%r106, _ZZ24vector_add_kernel_memoryPKfS0_PfiiE5tempB;
	add.s32 	%r107, %r106, %r103;
	ld.shared.f32 	%f68, [%r107];
	add.f32 	%f69, %f67, %f68;
	mov.u32 	%r108, _ZZ24vector_add_kernel_memoryPKfS0_PfiiE5tempC;
	add.s32 	%r109, %r108, %r103;
	st.shared.f32 	[%r109], %f69;
	ld.shared.f32 	%f70, [%r105+4];
	ld.shared.f32 	%f71, [%r107+4];
	add.f32 	%f72, %f70, %f71;
	st.shared.f32 	[%r109+4], %f72;
	add.s32 	%r146, %r146, 2;
$L__BB0_21:
	and.b32  	%r110, %r56, 1;
	setp.eq.b32 	%p16, %r110, 1;
	not.pred 	%p17, %p16;
	@%p17 bra 	$L__BB0_23;
	add.s32 	%r111, %r146, %r2;
	shl.b32 	%r112, %r111, 2;
	mov.u32 	%r113, _ZZ24vector_add_kernel_memoryPKfS0_PfiiE5tempA;
	add.s32 	%r114, %r113, %r112;
	ld.shared.f32 	%f73, [%r114];
	mov.u32 	%r115, _ZZ24vector_add_kernel_memoryPKfS0_PfiiE5tempB;
	add.s32 	%r116, %r115, %r112;
	ld.shared.f32 	%f74, [%r116];
	add.f32 	%f75, %f73, %f74;
	mov.u32 	%r117, _ZZ24vector_add_kernel_memoryPKfS0_PfiiE5tempC;
	add.s32 	%r118, %r117, %r112;
	st.shared.f32 	[%r118], %f75;
$L__BB0_23:
	setp.lt.u32 	%p18, %r56, 8;
	mov.b32 	%r156, 0;
	@%p18 bra 	$L__BB0_26;
	and.b32  	%r156, %r56, 2147483640;
	neg.s32 	%r155, %r156;
	shl.b32 	%r120, %r2, 2;
	mov.u32 	%r121, _ZZ24vector_add_kernel_memoryPKfS0_PfiiE5tempC;
	add.s32 	%r122, %r120, %r121;
	add.s32 	%r154, %r122, 16;
	add.s64 	%rd6, %rd3, 16;
	mov.u32 	%r153, %r1;
$L__BB0_25:
	.pragma "nounroll";
	mul.wide.s32 	%rd22, %r153, 4;
	add.s64 	%rd23, %rd6, %rd22;
	ld.shared.f32 	%f76, [%r154+-16];
	st.global.f32 	[%rd23+-16], %f76;
	ld.shared.f32 	%f77, [%r154+-12];
	st.global.f32 	[%rd23+-12], %f77;
	ld.shared.f32 	%f78, [%r154+-8];
	st.global.f32 	[%rd23+-8], %f78;
	ld.shared.f32 	%f79, [%r154+-4];
	st.global.f32 	[%rd23+-4], %f79;
	ld.shared.f32 	%f80, [%r154];
	st.global.f32 	[%rd23], %f80;
	ld.shared.f32 	%f81, [%r154+4];
	st.global.f32 	[%rd23+4], %f81;
	ld.shared.f32 	%f82, [%r154+8];
	st.global.f32 	[%rd23+8], %f82;
	ld.shared.f32 	%f83, [%r154+12];
	st.global.f32 	[%rd23+12], %f83;
	add.s32 	%r155, %r155, 8;
	add.s32 	%r154, %r154, 32;
	add.s32 	%r153, %r153, 8;
	setp.ne.s32 	%p19, %r155, 0;
	@%p19 bra 	$L__BB0_25;
$L__BB0_26:
	setp.eq.s32 	%p20, %r3, 0;
	@%p20 bra 	$L__BB0_34;
	and.b32  	%r51, %r56, 3;
	setp.lt.u32 	%p21, %r3, 4;
	@%p21 bra 	$L__BB0_29;
	add.s32 	%r123, %r156, %r2;
	shl.b32 	%r124, %r123, 2;
	mov.u32 	%r125, _ZZ24vector_add_kernel_memoryPKfS0_PfiiE5tempC;
	add.s32 	%r126, %r125, %r124;
	ld.shared.f32 	%f84, [%r126];
	add.s32 	%r127, %r156, %r1;
	mul.wide.s32 	%rd24, %r127, 4;
	add.s64 	%rd25, %rd3, %rd24;
	st.global.f32 	[%rd25], %f84;
	ld.shared.f32 	%f85, [%r126+4];
	st.global.f32 	[%rd25+4], %f85;
	ld.shared.f32 	%f86, [%r126+8];
	st.global.f32 	[%rd25+8], %f86;
	ld.shared.f32 	%f87, [%r126+12];
	st.global.f32 	[%rd25+12], %f87;
	add.s32 	%r156, %r156, 4;
$L__BB0_29:
	setp.eq.s32 	%p22, %r51, 0;
	@%p22 bra 	$L__BB0_34;
	setp.eq.s32 	%p23, %r51, 1;
	@%p23 bra 	$L__BB0_32;
	add.s32 	%r128, %r156, %r2;
	shl.b32 	%r129, %r128, 2;
	mov.u32 	%r130, _ZZ24vector_add_kernel_memoryPKfS0_PfiiE5tempC;
	add.s32 	%r131, %r130, %r129;
	ld.shared.f32 	%f88, [%r131];
	add.s32 	%r132, %r156, %r1;
	mul.wide.s32 	%rd26, %r132, 4;
	add.s64 	%rd27, %rd3, %rd26;
	st.global.f32 	[%rd27], %f88;
	ld.shared.f32 	%f89, [%r131+4];
	st.global.f32 	[%rd27+4], %f89;
	add.s32 	%r156, %r156, 2;
$L__BB0_32:
	and.b32  	%r133, %r56, 1;
	setp.eq.b32 	%p24, %r133, 1;
	not.pred 	%p25, %p24;
	@%p25 bra 	$L__BB0_34;
	add.s32 	%r134, %r156, %r2;
	shl.b32 	%r135, %r134, 2;
	mov.u32 	%r136, _ZZ24vector_add_kernel_memoryPKfS0_PfiiE5tempC;
	add.s32 	%r137, %r136, %r135;
	ld.shared.f32 	%f90, [%r137];
	add.s32 	%r138, %r156, %r1;
	mul.wide.s32 	%rd28, %r138, 4;
	add.s64 	%rd29, %rd3, %rd28;
	st.global.f32 	[%rd29], %f90;
$L__BB0_34:
	ret;

}


// ===== COMPILED SASS (sm_100) =====

	.target	sm_100

	.elftype	@"ET_EXEC"


//--------------------- .note.nv.tkinfo           --------------------------
	.section	.note.nv.tkinfo,"",@"SHT_NOTE"
	.sectionflags	@"SHF_NOTE_NV_TKINFO"
	.tkinfo
        /*0018*/ 	.word	0x00000002
        /*0030*/ 	.string	""
        /*0030*/ 	.string	"ptxas"
        /*0030*/ 	.string	"Cuda compilation tools, release 13.0, V13.0.88"
        /*0030*/ 	.string	"Build cuda_13.0.r13.0/compiler.36424714_0"
        /*0030*/ 	.string	"-arch sm_100 -m 64 "



//--------------------- .note.nv.cuinfo           --------------------------
	.section	.note.nv.cuinfo,"",@"SHT_NOTE"
	.sectionflags	@"SHF_NOTE_NV_CUINFO"
        /*0018*/ 	.short	0x0002
        /*001a*/ 	.short	0x0064
        /*001c*/ 	.short	0x0082
	.zero		2


//--------------------- .nv.info                  --------------------------
	.section	.nv.info,"",@"SHT_CUDA_INFO"
	.align	4


	//----- nvinfo : EIATTR_REGCOUNT
	.align		4
        /*0000*/ 	.byte	0x04, 0x2f
        /*0002*/ 	.short	(.L_1 - .L_0)
	.align		4
.L_0:
        /*0004*/ 	.word	index@(_Z24vector_add_kernel_memoryPKfS0_Pfii)
        /*0008*/ 	.word	0x0000001f


	//----- nvinfo : EIATTR_FRAME_SIZE
	.align		4
.L_1:
        /*000c*/ 	.byte	0x04, 0x11
        /*000e*/ 	.short	(.L_3 - .L_2)
	.align		4
.L_2:
        /*0010*/ 	.word	index@(_Z24vector_add_kernel_memoryPKfS0_Pfii)
        /*0014*/ 	.word	0x00000000


	//----- nvinfo : EIATTR_MIN_STACK_SIZE
	.align		4
.L_3:
        /*0018*/ 	.byte	0x04, 0x12
        /*001a*/ 	.short	(.L_5 - .L_4)
	.align		4
.L_4:
        /*001c*/ 	.word	index@(_Z24vector_add_kernel_memoryPKfS0_Pfii)
        /*0020*/ 	.word	0x00000000
.L_5:


//--------------------- .nv.compat                --------------------------
	.section	.nv.compat,"",@"SHT_CUDA_COMPAT_INFO"
	.align	4
        /*0000*/ 	.byte	0x02, 0x09, 0x00, 0x00, 0x02, 0x02, 0x01, 0x00, 0x02, 0x05, 0x05, 0x00, 0x03, 0x07, 0x01, 0x01
        /*0010*/ 	.byte	0x02, 0x03, 0x00, 0x00, 0x02, 0x06, 0x01, 0x00, 0x04, 0x0b, 0x08, 0x00, 0x09, 0x00, 0x00, 0x00
        /*0020*/ 	.byte	0x00, 0x00, 0x00, 0x00


//--------------------- .nv.info._Z24vector_add_kernel_memoryPKfS0_Pfii --------------------------
	.section	.nv.info._Z24vector_add_kernel_memoryPKfS0_Pfii,"",@"SHT_CUDA_INFO"
	.sectionflags	@""
	.align	4


	//----- nvinfo : EIATTR_CUDA_API_VERSION
	.align		4
        /*0000*/ 	.byte	0x04, 0x37
        /*0002*/ 	.short	(.L_7 - .L_6)
.L_6:
        /*0004*/ 	.word	0x00000082


	//----- nvinfo : EIATTR_KPARAM_INFO
	.align		4
.L_7:
        /*0008*/ 	.byte	0x04, 0x17
        /*000a*/ 	.short	(.L_9 - .L_8)
.L_8:
        /*000c*/ 	.word	0x00000000
        /*0010*/ 	.short	0x0004
        /*0012*/ 	.short	0x001c
        /*0014*/ 	.byte	0x00, 0xf0, 0x11, 0x00


	//----- nvinfo : EIATTR_KPARAM_INFO
	.align		4
.L_9:
        /*0018*/ 	.byte	0x04, 0x17
        /*001a*/ 	.short	(.L_11 - .L_10)
.L_10:
        /*001c*/ 	.word	0x00000000
        /*0020*/ 	.short	0x0003
        /*0022*/ 	.short	0x0018
        /*0024*/ 	.byte	0x00, 0xf0, 0x11, 0x00


	//----- nvinfo : EIATTR_KPARAM_INFO
	.align		4
.L_11:
        /*0028*/ 	.byte	0x04, 0x17
        /*002a*/ 	.short	(.L_13 - .L_12)
.L_12:
        /*002c*/ 	.word	0x00000000
        /*0030*/ 	.short	0x0002
        /*0032*/ 	.short	0x0010
        /*0034*/ 	.byte	0x00, 0xf5, 0x21, 0x00


	//----- nvinfo : EIATTR_KPARAM_INFO
	.align		4
.L_13:
        /*0038*/ 	.byte	0x04, 0x17
        /*003a*/ 	.short	(.L_15 - .L_14)
.L_14:
        /*003c*/ 	.word	0x00000000
        /*0040*/ 	.short	0x0001
        /*0042*/ 	.short	0x0008
        /*0044*/ 	.byte	0x00, 0xf5, 0x21, 0x00


	//----- nvinfo : EIATTR_KPARAM_INFO
	.align		4
.L_15:
        /*0048*/ 	.byte	0x04, 0x17
        /*004a*/ 	.short	(.L_17 - .L_16)
.L_16:
        /*004c*/ 	.word	0x00000000
        /*0050*/ 	.short	0x0000
        /*0052*/ 	.short	0x0000
        /*0054*/ 	.byte	0x00, 0xf5, 0x21, 0x00


	//----- nvinfo : EIATTR_SPARSE_MMA_MASK
	.align		4
.L_17:
        /*0058*/ 	.byte	0x03, 0x50
        /*005a*/ 	.short	0x0000


	//----- nvinfo : EIATTR_MAXREG_COUNT
	.align		4
        /*005c*/ 	.byte	0x03, 0x1b
        /*005e*/ 	.short	0x00ff


	//----- nvinfo : EIATTR_MERCURY_ISA_VERSION
	.align		4
        /*0060*/ 	.byte	0x03, 0x5f
        /*0062*/ 	.short	0x0101


	//----- nvinfo : EIATTR_VRC_CTA_INIT_COUNT
	.align		4
        /*0064*/ 	.byte	0x02, 0x4a
	.zero		1
	.zero		1


	//----- nvinfo : EIATTR_EXIT_INSTR_OFFSETS
	.align		4
        /*0068*/ 	.byte	0x04, 0x1c
        /*006a*/ 	.short	(.L_19 - .L_18)


	//   ....[0]....
.L_18:
        /*006c*/ 	.word	0x00000030


	//   ....[1]....
        /*0070*/ 	.word	0x00001480


	//   ....[2]....
        /*0074*/ 	.word	0x000015f0


	//   ....[3]....
        /*0078*/ 	.word	0x00001720


	//   ....[4]....
        /*007c*/ 	.word	0x000017e0


	//----- nvinfo : EIATTR_CBANK_PARAM_SIZE
	.align		4
.L_19:
        /*0080*/ 	.byte	0x03, 0x19
        /*0082*/ 	.short	0x0020


	//----- nvinfo : EIATTR_PARAM_CBANK
	.align		4
        /*0084*/ 	.byte	0x04, 0x0a
        /*0086*/ 	.short	(.L_21 - .L_20)
	.align		4
.L_20:
        /*0088*/ 	.word	index@(.nv.constant0._Z24vector_add_kernel_memoryPKfS0_Pfii)
        /*008c*/ 	.short	0x0380
        /*008e*/ 	.short	0x0020


	//----- nvinfo : EIATTR_SW_WAR
	.align		4
.L_21:
        /*0090*/ 	.byte	0x04, 0x36
        /*0092*/ 	.short	(.L_23 - .L_22)
.L_22:
        /*0094*/ 	.word	0x00000008
.L_23:


//--------------------- .nv.callgraph             --------------------------
	.section	.nv.callgraph,"",@"SHT_CUDA_CALLGRAPH"
	.align	4
	.sectionentsize	8
	.align		4
        /*0000*/ 	.word	0x00000000
	.align		4
        /*0004*/ 	.word	0xffffffff
	.align		4
        /*0008*/ 	.word	0x00000000
	.align		4
        /*000c*/ 	.word	0xfffffffe
	.align		4
        /*0010*/ 	.word	0x00000000
	.align		4
        /*0014*/ 	.word	0xfffffffd
	.align		4
        /*0018*/ 	.word	0x00000000
	.align		4
        /*001c*/ 	.word	0xfffffffc


//--------------------- .text._Z24vector_add_kernel_memoryPKfS0_Pfii --------------------------
	.section	.text._Z24vector_add_kernel_memoryPKfS0_Pfii,"ax",@progbits
	.align	128
        .global         _Z24vector_add_kernel_memoryPKfS0_Pfii
        .type           _Z24vector_add_kernel_memoryPKfS0_Pfii,@function
        .size           _Z24vector_add_kernel_memoryPKfS0_Pfii,(.L_x_15 - _Z24vector_add_kernel_memoryPKfS0_Pfii)
        .other          _Z24vector_add_kernel_memoryPKfS0_Pfii,@"STO_CUDA_ENTRY STV_DEFAULT"
_Z24vector_add_kernel_memoryPKfS0_Pfii:
.text._Z24vector_add_kernel_memoryPKfS0_Pfii:
[----:B------:R-:W-:Y:S08]  /*0000*/  LDC R1, c[0x0][0x37c] ;  /* 0x0000df00ff017b82 */ /* 0x000ff00000000800 */
[----:B------:R-:W0:Y:S02]  /*0010*/  LDC R5, c[0x0][0x39c] ;  /* 0x0000e700ff057b82 */ /* 0x000e240000000800 */
[----:B0-----:R-:W-:-:S13]  /*0020*/  ISETP.GE.AND P0, PT, R5, 0x1, PT ;  /* 0x000000010500780c */ /* 0x001fda0003f06270 */
[----:B------:R-:W-:Y:S05]  /*0030*/  @!P0 EXIT ;  /* 0x000000000000894d */ /* 0x000fea0003800000 */
[----:B------:R-:W0:Y:S01]  /*0040*/  S2R R0, SR_TID.X ;  /* 0x0000000000007919 */ /* 0x000e220000002100 */
[----:B------:R-:W0:Y:S01]  /*0050*/  LDCU UR4, c[0x0][0x360] ;  /* 0x00006c00ff0477ac */ /* 0x000e220008000800 */
[C---:B------:R-:W-:Y:S01]  /*0060*/  ISETP.GE.U32.AND P1, PT, R5.reuse, 0x8, PT ;  /* 0x000000080500780c */ /* 0x040fe20003f26070 */
[----:B------:R-:W0:Y:S01]  /*0070*/  S2R R3, SR_CTAID.X ;  /* 0x0000000000037919 */ /* 0x000e220000002500 */
[----:B------:R-:W-:Y:S01]  /*0080*/  LOP3.LUT R12, R5, 0x7, RZ, 0xc0, !PT ;  /* 0x00000007050c7812 */ /* 0x000fe200078ec0ff */
[----:B------:R-:W1:Y:S03]  /*0090*/  LDCU.64 UR16, c[0x0][0x358] ;  /* 0x00006b00ff1077ac */ /* 0x000e660008000a00 */
[----:B------:R-:W-:Y:S01]  /*00a0*/  ISETP.NE.AND P0, PT, R12, RZ, PT ;  /* 0x000000ff0c00720c */ /* 0x000fe20003f05270 */
[----:B0-----:R-:W-:Y:S02]  /*00b0*/  IMAD R2, R3, UR4, R0 ;  /* 0x0000000403027c24 */ /* 0x001fe4000f8e0200 */
[----:B------:R-:W-:-:S02]  /*00c0*/  IMAD.MOV.U32 R3, RZ, RZ, RZ ;  /* 0x000000ffff037224 */ /* 0x000fc400078e00ff */
[-C--:B------:R-:W-:Y:S02]  /*00d0*/  IMAD R0, R0, R5.reuse, RZ ;  /* 0x0000000500007224 */ /* 0x080fe400078e02ff */
[----:B------:R-:W-:Y:S01]  /*00e0*/  IMAD R2, R2, R5, RZ ;  /* 0x0000000502027224 */ /* 0x000fe200078e02ff */
[----:B-1----:R-:W-:Y:S06]  /*00f0*/  @!P1 BRA `(.L_x_0) ;  /* 0x0000000000f09947 */ /* 0x002fec0003800000 */
[----:B------:R-:W0:Y:S01]  /*0100*/  S2UR UR6, SR_CgaCtaId ;  /* 0x00000000000679c3 */ /* 0x000e220000008800 */
[----:B------:R-:W1:Y:S01]  /*0110*/  LDCU.128 UR12, c[0x0][0x380] ;  /* 0x00007000ff0c77ac */ /* 0x000e620008000c00 */
[----:B------:R-:W-:Y:S01]  /*0120*/  LEA R11, R0, 0x10, 0x2 ;  /* 0x00000010000b7811 */ /* 0x000fe200078e10ff */
[----:B------:R-:W-:Y:S01]  /*0130*/  IMAD.MOV.U32 R9, RZ, RZ, R2 ;  /* 0x000000ffff097224 */ /* 0x000fe200078e0002 */
[----:B------:R-:W-:Y:S01]  /*0140*/  LOP3.LUT R3, R5, 0x7ffffff8, RZ, 0xc0, !PT ;  /* 0x7ffffff805037812 */ /* 0x000fe200078ec0ff */
[----:B------:R-:W-:Y:S02]  /*0150*/  UMOV UR4, 0x400 ;  /* 0x0000040000047882 */ /* 0x000fe40000000000 */
[----:B------:R-:W-:Y:S01]  /*0160*/  UIADD3 UR5, UPT, UPT, UR4, 0x800, URZ ;  /* 0x0000080004057890 */ /* 0x000fe2000fffe0ff */
[----:B------:R-:W-:Y:S01]  /*0170*/  IADD3 R10, PT, PT, -R3, RZ, RZ ;  /* 0x000000ff030a7210 */ /* 0x000fe20007ffe1ff */
[----:B-1----:R-:W-:Y:S02]  /*0180*/  UIADD3 UR9, UP0, UPT, UR12, 0x10, URZ ;  /* 0x000000100c097890 */ /* 0x002fe4000ff1e0ff */
[----:B------:R-:W-:-:S02]  /*0190*/  UIADD3 UR7, UP1, UPT, UR14, 0x10, URZ ;  /* 0x000000100e077890 */ /* 0x000fc4000ff3e0ff */
[----:B------:R-:W-:Y:S02]  /*01a0*/  UIADD3.X UR10, UPT, UPT, URZ, UR13, URZ, UP0, !UPT ;  /* 0x0000000dff0a7290 */ /* 0x000fe400087fe4ff */
[----:B0-----:R-:W-:Y:S02]  /*01b0*/  ULEA UR4, UR6, UR4, 0x18 ;  /* 0x0000000406047291 */ /* 0x001fe4000f8ec0ff */
[----:B------:R-:W-:Y:S02]  /*01c0*/  ULEA UR5, UR6, UR5, 0x18 ;  /* 0x0000000506057291 */ /* 0x000fe4000f8ec0ff */
[----:B------:R-:W-:Y:S02]  /*01d0*/  UIADD3.X UR8, UPT, UPT, URZ, UR15, URZ, UP1, !UPT ;  /* 0x0000000fff087290 */ /* 0x000fe40008ffe4ff */
[C---:B------:R-:W-:Y:S02]  /*01e0*/  VIADD R8, R11.reuse, UR4 ;  /* 0x000000040b087c36 */ /* 0x040fe40008000000 */
[----:B------:R-:W-:-:S08]  /*01f0*/  VIADD R11, R11, UR5 ;  /* 0x000000050b0b7c36 */ /* 0x000fd00008000000 */
.L_x_1:
[----:B------:R-:W-:Y:S01]  /*0200*/  MOV R4, UR9 ;  /* 0x0000000900047c02 */ /* 0x000fe20008000f00 */
[----:B------:R-:W-:Y:S01]  /*0210*/  IMAD.U32 R5, RZ, RZ, UR10 ;  /* 0x0000000aff057e24 */ /* 0x000fe2000f8e00ff */
[----:B------:R-:W-:Y:S01]  /*0220*/  MOV R7, UR8 ;  /* 0x0000000800077c02 */ /* 0x000fe20008000f00 */
[----:B------:R-:W-:Y:S02]  /*0230*/  IMAD.U32 R6, RZ, RZ, UR7 ;  /* 0x00000007ff067e24 */ /* 0x000fe4000f8e00ff */
[----:B------:R-:W-:-:S04]  /*0240*/  IMAD.WIDE R4, R9, 0x4, R4 ;  /* 0x0000000409047825 */ /* 0x000fc800078e0204 */
[----:B------:R-:W-:Y:S01]  /*0250*/  IMAD.WIDE R6, R9, 0x4, R6 ;  /* 0x0000000409067825 */ /* 0x000fe200078e0206 */
[----:B------:R-:W2:Y:S04]  /*0260*/  LDG.E R13, desc[UR16][R4.64+-0x10] ;  /* 0xfffff010040d7981 */ /* 0x000ea8000c1e1900 */
[----:B------:R-:W3:Y:S04]  /*0270*/  LDG.E R14, desc[UR16][R6.64+-0x10] ;  /* 0xfffff010060e7981 */ /* 0x000ee8000c1e1900 */
[----:B------:R-:W4:Y:S04]  /*0280*/  LDG.E R15, desc[UR16][R4.64+-0xc] ;  /* 0xfffff410040f7981 */ /* 0x000f28000c1e1900 */
[----:B------:R-:W5:Y:S04]  /*0290*/  LDG.E R16, desc[UR16][R6.64+-0xc] ;  /* 0xfffff41006107981 */ /* 0x000f68000c1e1900 */
        /* <DEDUP_REMOVED lines=11> */
[----:B------:R-:W5:Y:S01]  /*0350*/  LDG.E R28, desc[UR16][R6.64+0xc] ;  /* 0x00000c10061c7981 */ /* 0x000f62000c1e1900 */
[----:B------:R-:W-:-:S05]  /*0360*/  VIADD R10, R10, 0x8 ;  /* 0x000000080a0a7836 */ /* 0x000fca0000000000 */
[----:B------:R-:W-:Y:S01]  /*0370*/  ISETP.NE.AND P1, PT, R10, RZ, PT ;  /* 0x000000ff0a00720c */ /* 0x000fe20003f25270 */
[----:B------:R-:W-:Y:S01]  /*0380*/  VIADD R9, R9, 0x8 ;  /* 0x0000000809097836 */ /* 0x000fe20000000000 */
[----:B--2---:R-:W-:Y:S04]  /*0390*/  STS [R8+-0x10], R13 ;  /* 0xfffff00d08007388 */ /* 0x004fe80000000800 */
[----:B---3--:R-:W-:Y:S04]  /*03a0*/  STS [R11+-0x10], R14 ;  /* 0xfffff00e0b007388 */ /* 0x008fe80000000800 */
[----:B----4-:R-:W-:Y:S04]  /*03b0*/  STS [R8+-0xc], R15 ;  /* 0xfffff40f08007388 */ /* 0x010fe80000000800 */
[----:B-----5:R-:W-:Y:S04]  /*03c0*/  STS [R11+-0xc], R16 ;  /* 0xfffff4100b007388 */ /* 0x020fe80000000800 */
[----:B------:R-:W-:Y:S04]  /*03d0*/  STS [R8+-0x8], R17 ;  /* 0xfffff81108007388 */ /* 0x000fe80000000800 */
[----:B------:R-:W-:Y:S04]  /*03e0*/  STS [R11+-0x8], R18 ;  /* 0xfffff8120b007388 */ /* 0x000fe80000000800 */
[----:B------:R-:W-:Y:S04]  /*03f0*/  STS [R8+-0x4], R19 ;  /* 0xfffffc1308007388 */ /* 0x000fe80000000800 */
[----:B------:R-:W-:Y:S04]  /*0400*/  STS [R11+-0x4], R20 ;  /* 0xfffffc140b007388 */ /* 0x000fe80000000800 */
[----:B------:R-:W-:Y:S04]  /*0410*/  STS [R8], R21 ;  /* 0x0000001508007388 */ /* 0x000fe80000000800 */
[----:B------:R-:W-:Y:S04]  /*0420*/  STS [R11], R22 ;  /* 0x000000160b007388 */ /* 0x000fe80000000800 */
[----:B------:R-:W-:Y:S04]  /*0430*/  STS [R8+0x4], R23 ;  /* 0x0000041708007388 */ /* 0x000fe80000000800 */
[----:B------:R-:W-:Y:S04]  /*0440*/  STS [R11+0x4], R24 ;  /* 0x000004180b007388 */ /* 0x000fe80000000800 */
[----:B------:R-:W-:Y:S04]  /*0450*/  STS [R8+0x8], R25 ;  /* 0x0000081908007388 */ /* 0x000fe80000000800 */
[----:B------:R-:W-:Y:S04]  /*0460*/  STS [R11+0x8], R26 ;  /* 0x0000081a0b007388 */ /* 0x000fe80000000800 */
[----:B------:R0:W-:Y:S04]  /*0470*/  STS [R8+0xc], R27 ;  /* 0x00000c1b08007388 */ /* 0x0001e80000000800 */
[----:B------:R1:W-:Y:S01]  /*0480*/  STS [R11+0xc], R28 ;  /* 0x00000c1c0b007388 */ /* 0x0003e20000000800 */
[----:B0-----:R-:W-:Y:S01]  /*0490*/  IADD3 R8, PT, PT, R8, 0x20, RZ ;  /* 0x0000002008087810 */ /* 0x001fe20007ffe0ff */
[----:B-1----:R-:W-:Y:S01]  /*04a0*/  VIADD R11, R11, 0x20 ;  /* 0x000000200b0b7836 */ /* 0x002fe20000000000 */
[----:B------:R-:W-:Y:S06]  /*04b0*/  @P1 BRA `(.L_x_1) ;  /* 0xfffffffc00501947 */ /* 0x000fec000383ffff */
.L_x_0:
[----:B------:R-:W-:Y:S05]  /*04c0*/  @!P0 BRA `(.L_x_2) ;  /* 0x0000000400408947 */ /* 0x000fea0003800000 */
[----:B------:R-:W0:Y:S01]  /*04d0*/  LDCU UR4, c[0x0][0x39c] ;  /* 0x00007380ff0477ac */ /* 0x000e220008000800 */
[----:B------:R-:W-:Y:S01]  /*04e0*/  ISETP.GE.U32.AND P0, PT, R12, 0x4, PT ;  /* 0x000000040c00780c */ /* 0x000fe20003f06070 */
[----:B0-----:R-:W-:-:S04]  /*04f0*/  ULOP3.LUT UR8, UR4, 0x3, URZ, 0xc0, !UPT ;  /* 0x0000000304087892 */ /* 0x001fc8000f8ec0ff */
[----:B------:R-:W-:-:S08]  /*0500*/  UISETP.NE.AND UP0, UPT, UR8, URZ, UPT ;  /* 0x000000ff0800728c */ /* 0x000fd0000bf05270 */
[----:B------:R-:W-:Y:S05]  /*0510*/  @!P0 BRA `(.L_x_3) ;  /* 0x0000000000788947 */ /* 0x000fea0003800000 */
[----:B------:R-:W0:Y:S01]  /*0520*/  LDC.64 R4, c[0x0][0x380] ;  /* 0x0000e000ff047b82 */ /* 0x000e220000000a00 */
[----:B------:R-:W-:-:S07]  /*0530*/  IMAD.IADD R9, R2, 0x1, R3 ;  /* 0x0000000102097824 */ /* 0x000fce00078e0203 */
[----:B------:R-:W1:Y:S01]  /*0540*/  LDC.64 R6, c[0x0][0x388] ;  /* 0x0000e200ff067b82 */ /* 0x000e620000000a00 */
[----:B0-----:R-:W-:-:S05]  /*0550*/  IMAD.WIDE R4, R9, 0x4, R4 ;  /* 0x0000000409047825 */ /* 0x001fca00078e0204 */
[----:B------:R-:W2:Y:S01]  /*0560*/  LDG.E R8, desc[UR16][R4.64] ;  /* 0x0000001004087981 */ /* 0x000ea2000c1e1900 */
[----:B-1----:R-:W-:-:S03]  /*0570*/  IMAD.WIDE R6, R9, 0x4, R6 ;  /* 0x0000000409067825 */ /* 0x002fc600078e0206 */
[----:B------:R-:W3:Y:S04]  /*0580*/  LDG.E R14, desc[UR16][R4.64+0x4] ;  /* 0x00000410040e7981 */ /* 0x000ee8000c1e1900 */
[----:B------:R-:W4:Y:S04]  /*0590*/  LDG.E R10, desc[UR16][R6.64] ;  /* 0x00000010060a7981 */ /* 0x000f28000c1e1900 */
[----:B------:R-:W5:Y:S04]  /*05a0*/  LDG.E R16, desc[UR16][R6.64+0x4] ;  /* 0x0000041006107981 */ /* 0x000f68000c1e1900 */
[----:B------:R-:W5:Y:S04]  /*05b0*/  LDG.E R18, desc[UR16][R4.64+0x8] ;  /* 0x0000081004127981 */ /* 0x000f68000c1e1900 */
[----:B------:R-:W5:Y:S04]  /*05c0*/  LDG.E R20, desc[UR16][R6.64+0x8] ;  /* 0x0000081006147981 */ /* 0x000f68000c1e1900 */
[----:B------:R-:W5:Y:S04]  /*05d0*/  LDG.E R22, desc[UR16][R4.64+0xc] ;  /* 0x00000c1004167981 */ /* 0x000f68000c1e1900 */
[----:B------:R-:W5:Y:S01]  /*05e0*/  LDG.E R24, desc[UR16][R6.64+0xc] ;  /* 0x00000c1006187981 */ /* 0x000f62000c1e1900 */
[----:B------:R-:W0:Y:S01]  /*05f0*/  S2UR UR6, SR_CgaCtaId ;  /* 0x00000000000679c3 */ /* 0x000e220000008800 */
[----:B------:R-:W-:-:S02]  /*0600*/  UMOV UR5, 0x400 ;  /* 0x0000040000057882 */ /* 0x000fc40000000000 */
[----:B------:R-:W-:Y:S01]  /*0610*/  UIADD3 UR7, UPT, UPT, UR5, 0x800, URZ ;  /* 0x0000080005077890 */ /* 0x000fe2000fffe0ff */
[----:B------:R-:W-:Y:S01]  /*0620*/  IADD3 R9, PT, PT, R0, R3, RZ ;  /* 0x0000000300097210 */ /* 0x000fe20007ffe0ff */
[----:B0-----:R-:W-:Y:S02]  /*0630*/  ULEA UR5, UR6, UR5, 0x18 ;  /* 0x0000000506057291 */ /* 0x001fe4000f8ec0ff */
[----:B------:R-:W-:-:S04]  /*0640*/  ULEA UR7, UR6, UR7, 0x18 ;  /* 0x0000000706077291 */ /* 0x000fc8000f8ec0ff */
[C---:B------:R-:W-:Y:S02]  /*0650*/  LEA R11, R9.reuse, UR5, 0x2 ;  /* 0x00000005090b7c11 */ /* 0x040fe4000f8e10ff */
[----:B------:R-:W-:Y:S01]  /*0660*/  LEA R9, R9, UR7, 0x2 ;  /* 0x0000000709097c11 */ /* 0x000fe2000f8e10ff */
[----:B------:R-:W-:Y:S02]  /*0670*/  VIADD R3, R3, 0x4 ;  /* 0x0000000403037836 */ /* 0x000fe40000000000 */
[----:B--2---:R0:W-:Y:S04]  /*0680*/  STS [R11], R8 ;  /* 0x000000080b007388 */ /* 0x0041e80000000800 */
[----:B----4-:R0:W-:Y:S04]  /*0690*/  STS [R9], R10 ;  /* 0x0000000a09007388 */ /* 0x0101e80000000800 */
[----:B---3--:R0:W-:Y:S04]  /*06a0*/  STS [R11+0x4], R14 ;  /* 0x0000040e0b007388 */ /* 0x0081e80000000800 */
[----:B-----5:R0:W-:Y:S04]  /*06b0*/  STS [R9+0x4], R16 ;  /* 0x0000041009007388 */ /* 0x0201e80000000800 */
[----:B------:R0:W-:Y:S04]  /*06c0*/  STS [R11+0x8], R18 ;  /* 0x000008120b007388 */ /* 0x0001e80000000800 */
[----:B------:R0:W-:Y:S04]  /*06d0*/  STS [R9+0x8], R20 ;  /* 0x0000081409007388 */ /* 0x0001e80000000800 */
[----:B------:R0:W-:Y:S04]  /*06e0*/  STS [R11+0xc], R22 ;  /* 0x00000c160b007388 */ /* 0x0001e80000000800 */
[----:B------:R0:W-:Y:S02]  /*06f0*/  STS [R9+0xc], R24 ;  /* 0x00000c1809007388 */ /* 0x0001e40000000800 */
.L_x_3:
[----:B------:R-:W-:Y:S05]  /*0700*/  BRA.U !UP0, `(.L_x_2) ;  /* 0x0000000108b07547 */ /* 0x000fea000b800000 */
[----:B------:R-:W-:Y:S02]  /*0710*/  UISETP.NE.AND UP0, UPT, UR8, 0x1, UPT ;  /* 0x000000010800788c */ /* 0x000fe4000bf05270 */
[----:B------:R-:W-:-:S04]  /*0720*/  ULOP3.LUT UR4, UR4, 0x1, URZ, 0xc0, !UPT ;  /* 0x0000000104047892 */ /* 0x000fc8000f8ec0ff */
[----:B------:R-:W-:-:S03]  /*0730*/  UISETP.NE.U32.AND UP1, UPT, UR4, 0x1, UPT ;  /* 0x000000010400788c */ /* 0x000fc6000bf25070 */
[----:B------:R-:W-:Y:S08]  /*0740*/  BRA.U !UP0, `(.L_x_4) ;  /* 0x0000000108587547 */ /* 0x000ff0000b800000 */
[----:B------:R-:W1:Y:S01]  /*0750*/  LDC.64 R4, c[0x0][0x380] ;  /* 0x0000e000ff047b82 */ /* 0x000e620000000a00 */
[----:B0-----:R-:W-:-:S07]  /*0760*/  IMAD.IADD R9, R2, 0x1, R3 ;  /* 0x0000000102097824 */ /* 0x001fce00078e0203 */
[----:B------:R-:W0:Y:S01]  /*0770*/  LDC.64 R6, c[0x0][0x388] ;  /* 0x0000e200ff067b82 */ /* 0x000e220000000a00 */
[----:B-1----:R-:W-:-:S05]  /*0780*/  IMAD.WIDE R4, R9, 0x4, R4 ;  /* 0x0000000409047825 */ /* 0x002fca00078e0204 */
[----:B------:R-:W2:Y:S01]  /*0790*/  LDG.E R8, desc[UR16][R4.64] ;  /* 0x0000001004087981 */ /* 0x000ea2000c1e1900 */
[----:B0-----:R-:W-:-:S03]  /*07a0*/  IMAD.WIDE R6, R9, 0x4, R6 ;  /* 0x0000000409067825 */ /* 0x001fc600078e0206 */
[----:B------:R-:W3:Y:S04]  /*07b0*/  LDG.E R14, desc[UR16][R4.64+0x4] ;  /* 0x00000410040e7981 */ /* 0x000ee8000c1e1900 */
[----:B------:R-:W4:Y:S04]  /*07c0*/  LDG.E R10, desc[UR16][R6.64] ;  /* 0x00000010060a7981 */ /* 0x000f28000c1e1900 */
        /* <DEDUP_REMOVED lines=13> */
[----:B-----5:R1:W-:Y:S02]  /*08a0*/  STS [R9+0x4], R16 ;  /* 0x0000041009007388 */ /* 0x0203e40000000800 */
.L_x_4:
[----:B------:R-:W-:Y:S05]  /*08b0*/  BRA.U UP1, `(.L_x_2) ;  /* 0x0000000101447547 */ /* 0x000fea000b800000 */
[----:B------:R-:W2:Y:S01]  /*08c0*/  LDC.64 R4, c[0x0][0x380] ;  /* 0x0000e000ff047b82 */ /* 0x000ea20000000a00 */
[----:B01----:R-:W-:-:S07]  /*08d0*/  IMAD.IADD R9, R2, 0x1, R3 ;  /* 0x0000000102097824 */ /* 0x003fce00078e0203 */
[----:B------:R-:W0:Y:S01]  /*08e0*/  LDC.64 R6, c[0x0][0x388] ;  /* 0x0000e200ff067b82 */ /* 0x000e220000000a00 */
[----:B--2---:R-:W-:-:S06]  /*08f0*/  IMAD.WIDE R4, R9, 0x4, R4 ;  /* 0x0000000409047825 */ /* 0x004fcc00078e0204 */
[----:B------:R-:W2:Y:S01]  /*0900*/  LDG.E R4, desc[UR16][R4.64] ;  /* 0x0000001004047981 */ /* 0x000ea2000c1e1900 */
[----:B0-----:R-:W-:-:S06]  /*0910*/  IMAD.WIDE R6, R9, 0x4, R6 ;  /* 0x0000000409067825 */ /* 0x001fcc00078e0206 */
[----:B------:R-:W3:Y:S01]  /*0920*/  LDG.E R6, desc[UR16][R6.64] ;  /* 0x0000001006067981 */ /* 0x000ee2000c1e1900 */
[----:B------:R-:W0:Y:S01]  /*0930*/  S2UR UR5, SR_CgaCtaId ;  /* 0x00000000000579c3 */ /* 0x000e220000008800 */
[----:B------:R-:W-:Y:S02]  /*0940*/  UMOV UR4, 0x400 ;  /* 0x0000040000047882 */ /* 0x000fe40000000000 */
[----:B------:R-:W-:Y:S01]  /*0950*/  UIADD3 UR6, UPT, UPT, UR4, 0x800, URZ ;  /* 0x0000080004067890 */ /* 0x000fe2000fffe0ff */
[----:B------:R-:W-:Y:S01]  /*0960*/  IADD3 R3, PT, PT, R0, R3, RZ ;  /* 0x0000000300037210 */ /* 0x000fe20007ffe0ff */
[----:B0-----:R-:W-:Y:S02]  /*0970*/  ULEA UR4, UR5, UR4, 0x18 ;  /* 0x0000000405047291 */ /* 0x001fe4000f8ec0ff */
[----:B------:R-:W-:-:S04]  /*0980*/  ULEA UR6, UR5, UR6, 0x18 ;  /* 0x0000000605067291 */ /* 0x000fc8000f8ec0ff */
[C---:B------:R-:W-:Y:S02]  /*0990*/  LEA R9, R3.reuse, UR4, 0x2 ;  /* 0x0000000403097c11 */ /* 0x040fe4000f8e10ff */
[----:B------:R-:W-:-:S03]  /*09a0*/  LEA R3, R3, UR6, 0x2 ;  /* 0x0000000603037c11 */ /* 0x000fc6000f8e10ff */
[----:B--2---:R2:W-:Y:S04]  /*09b0*/  STS [R9], R4 ;  /* 0x0000000409007388 */ /* 0x0045e80000000800 */
[----:B---3--:R2:W-:Y:S02]  /*09c0*/  STS [R3], R6 ;  /* 0x0000000603007388 */ /* 0x0085e40000000800 */
.L_x_2:
[----:B------:R-:W3:Y:S01]  /*09d0*/  LDCU UR5, c[0x0][0x39c] ;  /* 0x00007380ff0577ac */ /* 0x000ee20008000800 */
[----:B------:R-:W-:Y:S01]  /*09e0*/  ISETP.NE.AND P0, PT, R12, RZ, PT ;  /* 0x000000ff0c00720c */ /* 0x000fe20003f05270 */
[----:B------:R-:W-:Y:S01]  /*09f0*/  UMOV UR4, URZ ;  /* 0x000000ff00047c82 */ /* 0x000fe20008000000 */
[----:B---3--:R-:W-:-:S09]  /*0a00*/  UISETP.GE.U32.AND UP0, UPT, UR5, 0x8, UPT ;  /* 0x000000080500788c */ /* 0x008fd2000bf06070 */
[----:B------:R-:W-:Y:S05]  /*0a10*/  BRA.U !UP0, `(.L_x_5) ;  /* 0x0000000108cc7547 */ /* 0x000fea000b800000 */
[----:B------:R-:W3:Y:S01]  /*0a20*/  S2UR UR7, SR_CgaCtaId ;  /* 0x00000000000779c3 */ /* 0x000ee20000008800 */
[----:B------:R-:W-:Y:S01]  /*0a30*/  UMOV UR6, 0x400 ;  /* 0x0000040000067882 */ /* 0x000fe20000000000 */
[----:B------:R-:W-:Y:S01]  /*0a40*/  ULOP3.LUT UR4, UR5, 0x7ffffff8, URZ, 0xc0, !UPT ;  /* 0x7ffffff805047892 */ /* 0x000fe2000f8ec0ff */
[----:B--2---:R-:W-:Y:S01]  /*0a50*/  LEA R4, R0, 0x10, 0x2 ;  /* 0x0000001000047811 */ /* 0x004fe200078e10ff */
[----:B------:R-:W-:Y:S02]  /*0a60*/  UIADD3 UR8, UPT, UPT, UR6, 0x800, URZ ;  /* 0x0000080006087890 */ /* 0x000fe4000fffe0ff */
[----:B------:R-:W-:Y:S02]  /*0a70*/  UIADD3 UR5, UPT, UPT, UR6, 0x1000, URZ ;  /* 0x0000100006057890 */ /* 0x000fe4000fffe0ff */
[----:B---3--:R-:W-:Y:S02]  /*0a80*/  ULEA UR6, UR7, UR6, 0x18 ;  /* 0x0000000607067291 */ /* 0x008fe4000f8ec0ff */
[----:B------:R-:W-:-:S02]  /*0a90*/  ULEA UR8, UR7, UR8, 0x18 ;  /* 0x0000000807087291 */ /* 0x000fc4000f8ec0ff */
[----:B------:R-:W-:Y:S02]  /*0aa0*/  ULEA UR5, UR7, UR5, 0x18 ;  /* 0x0000000507057291 */ /* 0x000fe4000f8ec0ff */
[C---:B------:R-:W-:Y:S01]  /*0ab0*/  VIADD R5, R4.reuse, UR6 ;  /* 0x0000000604057c36 */ /* 0x040fe20008000000 */
[----:B------:R-:W-:Y:S01]  /*0ac0*/  UIADD3 UR7, UPT, UPT, -UR4, URZ, URZ ;  /* 0x000000ff04077290 */ /* 0x000fe2000fffe1ff */
[C---:B------:R-:W-:Y:S02]  /*0ad0*/  IADD3 R3, PT, PT, R4.reuse, UR8, RZ ;  /* 0x0000000804037c10 */ /* 0x040fe4000fffe0ff */
[----:B------:R-:W-:-:S09]  /*0ae0*/  VIADD R4, R4, UR5 ;  /* 0x0000000504047c36 */ /* 0x000fd20008000000 */
.L_x_6:
[----:B------:R-:W-:Y:S01]  /*0af0*/  LDS R6, [R5+-0x10] ;  /* 0xfffff00005067984 */ /* 0x000fe20000000800 */
[----:B------:R-:W-:-:S03]  /*0b00*/  UIADD3 UR7, UPT, UPT, UR7, 0x8, URZ ;  /* 0x0000000807077890 */ /* 0x000fc6000fffe0ff */
[----:B------:R-:W2:Y:S01]  /*0b10*/  LDS R7, [R3+-0x10] ;  /* 0xfffff00003077984 */ /* 0x000ea20000000800 */
[----:B------:R-:W-:Y:S01]  /*0b20*/  UISETP.NE.AND UP0, UPT, UR7, URZ, UPT ;  /* 0x000000ff0700728c */ /* 0x000fe2000bf05270 */
[----:B--2---:R-:W-:-:S05]  /*0b30*/  FADD R7, R6, R7 ;  /* 0x0000000706077221 */ /* 0x004fca0000000000 */
[----:B------:R-:W-:Y:S04]  /*0b40*/  STS [R4+-0x10], R7 ;  /* 0xfffff00704007388 */ /* 0x000fe80000000800 */
[----:B------:R-:W-:Y:S04]  /*0b50*/  LDS R6, [R5+-0xc] ;  /* 0xfffff40005067984 */ /* 0x000fe80000000800 */
[----:B01----:R-:W0:Y:S02]  /*0b60*/  LDS R9, [R3+-0xc] ;  /* 0xfffff40003097984 */ /* 0x003e240000000800 */
[----:B0-----:R-:W-:-:S05]  /*0b70*/  FADD R9, R6, R9 ;  /* 0x0000000906097221 */ /* 0x001fca0000000000 */
[----:B------:R-:W-:Y:S04]  /*0b80*/  STS [R4+-0xc], R9 ;  /* 0xfffff40904007388 */ /* 0x000fe80000000800 */
[----:B------:R-:W-:Y:S04]  /*0b90*/  LDS R6, [R5+-0x8] ;  /* 0xfffff80005067984 */ /* 0x000fe80000000800 */
[----:B------:R-:W0:Y:S02]  /*0ba0*/  LDS R11, [R3+-0x8] ;  /* 0xfffff800030b7984 */ /* 0x000e240000000800 */
[----:B0-----:R-:W-:-:S05]  /*0bb0*/  FADD R11, R6, R11 ;  /* 0x0000000b060b7221 */ /* 0x001fca0000000000 */
[----:B------:R-:W-:Y:S04]  /*0bc0*/  STS [R4+-0x8], R11 ;  /* 0xfffff80b04007388 */ /* 0x000fe80000000800 */
[----:B------:R-:W-:Y:S04]  /*0bd0*/  LDS R6, [R5+-0x4] ;  /* 0xfffffc0005067984 */ /* 0x000fe80000000800 */
[----:B------:R-:W0:Y:S02]  /*0be0*/  LDS R13, [R3+-0x4] ;  /* 0xfffffc00030d7984 */ /* 0x000e240000000800 */
[----:B0-----:R-:W-:-:S05]  /*0bf0*/  FADD R13, R6, R13 ;  /* 0x0000000d060d7221 */ /* 0x001fca0000000000 */
[----:B------:R-:W-:Y:S04]  /*0c00*/  STS [R4+-0x4], R13 ;  /* 0xfffffc0d04007388 */ /* 0x000fe80000000800 */
[----:B------:R-:W-:Y:S04]  /*0c10*/  LDS R6, [R5] ;  /* 0x0000000005067984 */ /* 0x000fe80000000800 */
[----:B------:R-:W0:Y:S02]  /*0c20*/  LDS R7, [R3] ;  /* 0x0000000003077984 */ /* 0x000e240000000800 */
[----:B0-----:R-:W-:-:S05]  /*0c30*/  FADD R7, R6, R7 ;  /* 0x0000000706077221 */ /* 0x001fca0000000000 */
[----:B------:R-:W-:Y:S04]  /*0c40*/  STS [R4], R7 ;  /* 0x0000000704007388 */ /* 0x000fe80000000800 */
[----:B------:R-:W-:Y:S04]  /*0c50*/  LDS R6, [R5+0x4] ;  /* 0x0000040005067984 */ /* 0x000fe80000000800 */
[----:B------:R-:W0:Y:S02]  /*0c60*/  LDS R9, [R3+0x4] ;  /* 0x0000040003097984 */ /* 0x000e240000000800 */
[----:B0-----:R-:W-:-:S05]  /*0c70*/  FADD R9, R6, R9 ;  /* 0x0000000906097221 */ /* 0x001fca0000000000 */
[----:B------:R-:W-:Y:S04]  /*0c80*/  STS [R4+0x4], R9 ;  /* 0x0000040904007388 */ /* 0x000fe80000000800 */
[----:B------:R-:W-:Y:S04]  /*0c90*/  LDS R6, [R5+0x8] ;  /* 0x0000080005067984 */ /* 0x000fe80000000800 */
[----:B------:R-:W0:Y:S02]  /*0ca0*/  LDS R11, [R3+0x8] ;  /* 0x00000800030b7984 */ /* 0x000e240000000800 */
[----:B0-----:R-:W-:-:S05]  /*0cb0*/  FADD R11, R6, R11 ;  /* 0x0000000b060b7221 */ /* 0x001fca0000000000 */
[----:B------:R-:W-:Y:S04]  /*0cc0*/  STS [R4+0x8], R11 ;  /* 0x0000080b04007388 */ /* 0x000fe80000000800 */
[----:B------:R0:W-:Y:S04]  /*0cd0*/  LDS R6, [R5+0xc] ;  /* 0x00000c0005067984 */ /* 0x0001e80000000800 */
[----:B------:R1:W2:Y:S01]  /*0ce0*/  LDS R13, [R3+0xc] ;  /* 0x00000c00030d7984 */ /* 0x0002a20000000800 */
[----:B0-----:R-:W-:Y:S01]  /*0cf0*/  IADD3 R5, PT, PT, R5, 0x20, RZ ;  /* 0x0000002005057810 */ /* 0x001fe20007ffe0ff */
[----:B-1----:R-:W-:-:S02]  /*0d00*/  VIADD R3, R3, 0x20 ;  /* 0x0000002003037836 */ /* 0x002fc40000000000 */
[----:B--2---:R-:W-:-:S05]  /*0d10*/  FADD R13, R6, R13 ;  /* 0x0000000d060d7221 */ /* 0x004fca0000000000 */
[----:B------:R0:W-:Y:S02]  /*0d20*/  STS [R4+0xc], R13 ;  /* 0x00000c0d04007388 */ /* 0x0001e40000000800 */
[----:B0-----:R-:W-:Y:S01]  /*0d30*/  IADD3 R4, PT, PT, R4, 0x20, RZ ;  /* 0x0000002004047810 */ /* 0x001fe20007ffe0ff */
[----:B------:R-:W-:Y:S06]  /*0d40*/  BRA.U UP0, `(.L_x_6) ;  /* 0xfffffffd00687547 */ /* 0x000fec000b83ffff */
.L_x_5:
[----:B------:R-:W-:Y:S05]  /*0d50*/  @!P0 BRA `(.L_x_7) ;  /* 0x0000000400288947 */ /* 0x000fea0003800000 */
[----:B------:R-:W3:Y:S01]  /*0d60*/  LDCU UR5, c[0x0][0x39c] ;  /* 0x00007380ff0577ac */ /* 0x000ee20008000800 */
[----:B------:R-:W-:Y:S01]  /*0d70*/  ISETP.GE.U32.AND P1, PT, R12, 0x4, PT ;  /* 0x000000040c00780c */ /* 0x000fe20003f26070 */
[----:B---3--:R-:W-:-:S04]  /*0d80*/  ULOP3.LUT UR9, UR5, 0x3, URZ, 0xc0, !UPT ;  /* 0x0000000305097892 */ /* 0x008fc8000f8ec0ff */
[----:B------:R-:W-:-:S08]  /*0d90*/  UISETP.NE.AND UP0, UPT, UR9, URZ, UPT ;  /* 0x000000ff0900728c */ /* 0x000fd0000bf05270 */
[----:B------:R-:W-:Y:S05]  /*0da0*/  @!P1 BRA `(.L_x_8) ;  /* 0x0000000000709947 */ /* 0x000fea0003800000 */
[----:B------:R-:W3:Y:S01]  /*0db0*/  S2UR UR7, SR_CgaCtaId ;  /* 0x00000000000779c3 */ /* 0x000ee20000008800 */
[----:B------:R-:W-:Y:S01]  /*0dc0*/  UMOV UR6, 0x400 ;  /* 0x0000040000067882 */ /* 0x000fe20000000000 */
[----:B--2---:R-:W-:Y:S01]  /*0dd0*/  VIADD R3, R0, UR4 ;  /* 0x0000000400037c36 */ /* 0x004fe20008000000 */
[----:B------:R-:W-:Y:S02]  /*0de0*/  UIADD3 UR8, UPT, UPT, UR6, 0x800, URZ ;  /* 0x0000080006087890 */ /* 0x000fe4000fffe0ff */
[----:B------:R-:W-:Y:S02]  /*0df0*/  UIADD3 UR4, UPT, UPT, UR4, 0x4, URZ ;  /* 0x0000000404047890 */ /* 0x000fe4000fffe0ff */
[----:B---3--:R-:W-:Y:S02]  /*0e00*/  ULEA UR10, UR7, UR6, 0x18 ;  /* 0x00000006070a7291 */ /* 0x008fe4000f8ec0ff */
[----:B------:R-:W-:Y:S02]  /*0e10*/  ULEA UR8, UR7, UR8, 0x18 ;  /* 0x0000000807087291 */ /* 0x000fe4000f8ec0ff */
[----:B------:R-:W-:-:S02]  /*0e20*/  UIADD3 UR6, UPT, UPT, UR6, 0x1000, URZ ;  /* 0x0000100006067890 */ /* 0x000fc4000fffe0ff */
[C---:B------:R-:W-:Y:S02]  /*0e30*/  LEA R4, R3.reuse, UR10, 0x2 ;  /* 0x0000000a03047c11 */ /* 0x040fe4000f8e10ff */
[C---:B------:R-:W-:Y:S01]  /*0e40*/  LEA R6, R3.reuse, UR8, 0x2 ;  /* 0x0000000803067c11 */ /* 0x040fe2000f8e10ff */
[----:B------:R-:W-:Y:S02]  /*0e50*/  ULEA UR6, UR7, UR6, 0x18 ;  /* 0x0000000607067291 */ /* 0x000fe4000f8ec0ff */
[----:B------:R-:W-:Y:S04]  /*0e60*/  LDS R5, [R4] ;  /* 0x0000000004057984 */ /* 0x000fe80000000800 */
[----:B01----:R-:W0:Y:S01]  /*0e70*/  LDS R8, [R6] ;  /* 0x0000000006087984 */ /* 0x003e220000000800 */
[----:B------:R-:W-:Y:S01]  /*0e80*/  LEA R10, R3, UR6, 0x2 ;  /* 0x00000006030a7c11 */ /* 0x000fe2000f8e10ff */
        /* <DEDUP_REMOVED lines=10> */
[----:B------:R-:W-:Y:S04]  /*0f30*/  LDS R8, [R4+0xc] ;  /* 0x00000c0004087984 */ /* 0x000fe80000000800 */
[----:B------:R-:W0:Y:S02]  /*0f40*/  LDS R9, [R6+0xc] ;  /* 0x00000c0006097984 */ /* 0x000e240000000800 */
[----:B0-----:R-:W-:-:S05]  /*0f50*/  FADD R9, R8, R9 ;  /* 0x0000000908097221 */ /* 0x001fca0000000000 */
[----:B------:R3:W-:Y:S02]  /*0f60*/  STS [R10+0xc], R9 ;  /* 0x00000c090a007388 */ /* 0x0007e40000000800 */
.L_x_8:
[----:B------:R-:W-:Y:S05]  /*0f70*/  BRA.U !UP0, `(.L_x_7) ;  /* 0x0000000108a07547 */ /* 0x000fea000b800000 */
[----:B------:R-:W-:Y:S02]  /*0f80*/  UISETP.NE.AND UP0, UPT, UR9, 0x1, UPT ;  /* 0x000000010900788c */ /* 0x000fe4000bf05270 */
[----:B------:R-:W-:-:S04]  /*0f90*/  ULOP3.LUT UR5, UR5, 0x1, URZ, 0xc0, !UPT ;  /* 0x0000000105057892 */ /* 0x000fc8000f8ec0ff */
[----:B------:R-:W-:-:S03]  /*0fa0*/  UISETP.NE.U32.AND UP1, UPT, UR5, 0x1, UPT ;  /* 0x000000010500788c */ /* 0x000fc6000bf25070 */
[----:B------:R-:W-:Y:S08]  /*0fb0*/  BRA.U !UP0, `(.L_x_9) ;  /* 0x0000000108507547 */ /* 0x000ff0000b800000 */
[----:B------:R-:W4:Y:S01]  /*0fc0*/  S2UR UR6, SR_CgaCtaId ;  /* 0x00000000000679c3 */ /* 0x000f220000008800 */
[----:B------:R-:W-:Y:S01]  /*0fd0*/  UMOV UR5, 0x400 ;  /* 0x0000040000057882 */ /* 0x000fe20000000000 */
[----:B------:R-:W-:Y:S01]  /*0fe0*/  IADD3 R5, PT, PT, R0, UR4, RZ ;  /* 0x0000000400057c10 */ /* 0x000fe2000fffe0ff */
[----:B------:R-:W-:Y:S02]  /*0ff0*/  UIADD3 UR7, UPT, UPT, UR5, 0x800, URZ ;  /* 0x0000080005077890 */ /* 0x000fe4000fffe0ff */
[----:B------:R-:W-:Y:S02]  /*1000*/  UIADD3 UR4, UPT, UPT, UR4, 0x2, URZ ;  /* 0x0000000204047890 */ /* 0x000fe4000fffe0ff */
[----:B----4-:R-:W-:Y:S02]  /*1010*/  ULEA UR8, UR6, UR5, 0x18 ;  /* 0x0000000506087291 */ /* 0x010fe4000f8ec0ff */
[----:B------:R-:W-:Y:S02]  /*1020*/  ULEA UR7, UR6, UR7, 0x18 ;  /* 0x0000000706077291 */ /* 0x000fe4000f8ec0ff */
[----:B------:R-:W-:-:S02]  /*1030*/  UIADD3 UR5, UPT, UPT, UR5, 0x1000, URZ ;  /* 0x0000100005057890 */ /* 0x000fc4000fffe0ff */
[C---:B--2---:R-:W-:Y:S02]  /*1040*/  LEA R6, R5.reuse, UR8, 0x2 ;  /* 0x0000000805067c11 */ /* 0x044fe4000f8e10ff */
[C---:B------:R-:W-:Y:S01]  /*1050*/  LEA R7, R5.reuse, UR7, 0x2 ;  /* 0x0000000705077c11 */ /* 0x040fe2000f8e10ff */
[----:B------:R-:W-:Y:S02]  /*1060*/  ULEA UR5, UR6, UR5, 0x18 ;  /* 0x0000000506057291 */ /* 0x000fe4000f8ec0ff */
[----:B------:R-:W-:Y:S04]  /*1070*/  LDS R3, [R6] ;  /* 0x0000000006037984 */ /* 0x000fe80000000800 */
[----:B------:R-:W2:Y:S01]  /*1080*/  LDS R4, [R7] ;  /* 0x0000000007047984 */ /* 0x000ea20000000800 */
[----:B01----:R-:W-:Y:S01]  /*1090*/  LEA R8, R5, UR5, 0x2 ;  /* 0x0000000505087c11 */ /* 0x003fe2000f8e10ff */
[----:B--2---:R-:W-:-:S05]  /*10a0*/  FADD R3, R3, R4 ;  /* 0x0000000403037221 */ /* 0x004fca0000000000 */
[----:B------:R-:W-:Y:S04]  /*10b0*/  STS [R8], R3 ;  /* 0x0000000308007388 */ /* 0x000fe80000000800 */
[----:B------:R-:W-:Y:S04]  /*10c0*/  LDS R4, [R6+0x4] ;  /* 0x0000040006047984 */ /* 0x000fe80000000800 */
[----:B------:R-:W0:Y:S02]  /*10d0*/  LDS R5, [R7+0x4] ;  /* 0x0000040007057984 */ /* 0x000e240000000800 */
[----:B0-----:R-:W-:-:S05]  /*10e0*/  FADD R4, R4, R5 ;  /* 0x0000000504047221 */ /* 0x001fca0000000000 */
[----:B------:R4:W-:Y:S02]  /*10f0*/  STS [R8+0x4], R4 ;  /* 0x0000040408007388 */ /* 0x0009e40000000800 */
.L_x_9:
[----:B------:R-:W-:Y:S05]  /*1100*/  BRA.U UP1, `(.L_x_7) ;  /* 0x00000001013c7547 */ /* 0x000fea000b800000 */
[----:B------:R-:W5:Y:S01]  /*1110*/  S2UR UR6, SR_CgaCtaId ;  /* 0x00000000000679c3 */ /* 0x000f620000008800 */
[----:B------:R-:W-:Y:S01]  /*1120*/  UMOV UR5, 0x400 ;  /* 0x0000040000057882 */ /* 0x000fe20000000000 */
[----:B--2---:R-:W-:Y:S01]  /*1130*/  VIADD R3, R0, UR4 ;  /* 0x0000000400037c36 */ /* 0x004fe20008000000 */
[----:B------:R-:W-:Y:S02]  /*1140*/  UIADD3 UR7, UPT, UPT, UR5, 0x800, URZ ;  /* 0x0000080005077890 */ /* 0x000fe4000fffe0ff */
[----:B-----5:R-:W-:Y:S02]  /*1150*/  ULEA UR8, UR6, UR5, 0x18 ;  /* 0x0000000506087291 */ /* 0x020fe4000f8ec0ff */
[----:B------:R-:W-:Y:S02]  /*1160*/  ULEA UR7, UR6, UR7, 0x18 ;  /* 0x0000000706077291 */ /* 0x000fe4000f8ec0ff */
[----:B------:R-:W-:Y:S02]  /*1170*/  UIADD3 UR5, UPT, UPT, UR5, 0x1000, URZ ;  /* 0x0000100005057890 */ /* 0x000fe4000fffe0ff */
[----:B----4-:R-:W-:-:S02]  /*1180*/  LEA R4, R3, UR8, 0x2 ;  /* 0x0000000803047c11 */ /* 0x010fc4000f8e10ff */
[----:B------:R-:W-:Y:S01]  /*1190*/  LEA R5, R3, UR7, 0x2 ;  /* 0x0000000703057c11 */ /* 0x000fe2000f8e10ff */
[----:B------:R-:W-:-:S03]  /*11a0*/  ULEA UR5, UR6, UR5, 0x18 ;  /* 0x0000000506057291 */ /* 0x000fc6000f8ec0ff */
[----:B------:R-:W-:Y:S03]  /*11b0*/  LDS R4, [R4] ;  /* 0x0000000004047984 */ /* 0x000fe60000000800 */
[----:B------:R-:W-:Y:S01]  /*11c0*/  LEA R6, R3, UR5, 0x2 ;  /* 0x0000000503067c11 */ /* 0x000fe2000f8e10ff */
[----:B------:R-:W2:Y:S02]  /*11d0*/  LDS R5, [R5] ;  /* 0x0000000005057984 */ /* 0x000ea40000000800 */
[----:B--2---:R-:W-:-:S05]  /*11e0*/  FADD R3, R4, R5 ;  /* 0x0000000504037221 */ /* 0x004fca0000000000 */
[----:B------:R2:W-:Y:S02]  /*11f0*/  STS [R6], R3 ;  /* 0x0000000306007388 */ /* 0x0005e40000000800 */
.L_x_7:
[----:B--2---:R-:W2:Y:S01]  /*1200*/  LDC R6, c[0x0][0x39c] ;  /* 0x0000e700ff067b82 */ /* 0x004ea20000000800 */
[----:B------:R-:W-:Y:S01]  /*1210*/  HFMA2 R3, -RZ, RZ, 0, 0 ;  /* 0x00000000ff037431 */ /* 0x000fe200000001ff */
[----:B--2---:R-:W-:-:S13]  /*1220*/  ISETP.GE.U32.AND P1, PT, R6, 0x8, PT ;  /* 0x000000080600780c */ /* 0x004fda0003f26070 */
[----:B------:R-:W-:Y:S05]  /*1230*/  @!P1 BRA `(.L_x_10) ;  /* 0x0000000000909947 */ /* 0x000fea0003800000 */
[----:B------:R-:W2:Y:S01]  /*1240*/  S2UR UR7, SR_CgaCtaId ;  /* 0x00000000000779c3 */ /* 0x000ea20000008800 */
[----:B------:R-:W5:Y:S01]  /*1250*/  LDCU.64 UR4, c[0x0][0x390] ;  /* 0x00007200ff0477ac */ /* 0x000f620008000a00 */
[----:B------:R-:W-:Y:S01]  /*1260*/  LOP3.LUT R3, R6, 0x7ffffff8, RZ, 0xc0, !PT ;  /* 0x7ffffff806037812 */ /* 0x000fe200078ec0ff */
[----:B01-3--:R-:W-:Y:S01]  /*1270*/  IMAD.MOV.U32 R9, RZ, RZ, R2 ;  /* 0x000000ffff097224 */ /* 0x00bfe200078e0002 */
[----:B------:R-:W-:Y:S02]  /*1280*/  UMOV UR6, 0x400 ;  /* 0x0000040000067882 */ /* 0x000fe40000000000 */
[----:B------:R-:W-:Y:S01]  /*1290*/  IADD3 R7, PT, PT, -R3, RZ, RZ ;  /* 0x000000ff03077210 */ /* 0x000fe20007ffe1ff */
[----:B------:R-:W-:Y:S02]  /*12a0*/  UIADD3 UR6, UPT, UPT, UR6, 0x1000, URZ ;  /* 0x0000100006067890 */ /* 0x000fe4000fffe0ff */
[----:B-----5:R-:W-:-:S04]  /*12b0*/  UIADD3 UR4, UP0, UPT, UR4, 0x10, URZ ;  /* 0x0000001004047890 */ /* 0x020fc8000ff1e0ff */
[----:B------:R-:W-:Y:S02]  /*12c0*/  UIADD3.X UR5, UPT, UPT, URZ, UR5, URZ, UP0, !UPT ;  /* 0x00000005ff057290 */ /* 0x000fe400087fe4ff */
[----:B--2---:R-:W-:-:S06]  /*12d0*/  ULEA UR6, UR7, UR6, 0x18 ;  /* 0x0000000607067291 */ /* 0x004fcc000f8ec0ff */
[----:B----4-:R-:W-:-:S05]  /*12e0*/  LEA R4, R0, UR6, 0x2 ;  /* 0x0000000600047c11 */ /* 0x010fca000f8e10ff */
[----:B------:R-:W-:-:S07]  /*12f0*/  VIADD R8, R4, 0x10 ;  /* 0x0000001004087836 */ /* 0x000fce0000000000 */
.L_x_11:
[----:B0-----:R-:W0:Y:S01]  /*1300*/  LDS R11, [R8+-0x10] ;  /* 0xfffff000080b7984 */ /* 0x001e220000000800 */
[----:B------:R-:W-:Y:S01]  /*1310*/  IADD3 R7, PT, PT, R7, 0x8, RZ ;  /* 0x0000000807077810 */ /* 0x000fe20007ffe0ff */
[----:B------:R-:W-:Y:S01]  /*1320*/  IMAD.U32 R5, RZ, RZ, UR5 ;  /* 0x00000005ff057e24 */ /* 0x000fe2000f8e00ff */
[----:B------:R-:W-:Y:S01]  /*1330*/  MOV R4, UR4 ;  /* 0x0000000400047c02 */ /* 0x000fe20008000f00 */
[----:B------:R-:W1:Y:S01]  /*1340*/  LDS R13, [R8+-0xc] ;  /* 0xfffff400080d7984 */ /* 0x000e620000000800 */
[----:B------:R-:W-:-:S03]  /*1350*/  ISETP.NE.AND P1, PT, R7, RZ, PT ;  /* 0x000000ff0700720c */ /* 0x000fc60003f25270 */
[----:B------:R-:W2:Y:S01]  /*1360*/  LDS R15, [R8+-0x8] ;  /* 0xfffff800080f7984 */ /* 0x000ea20000000800 */
[C---:B------:R-:W-:Y:S01]  /*1370*/  IMAD.WIDE R4, R9.reuse, 0x4, R4 ;  /* 0x0000000409047825 */ /* 0x040fe200078e0204 */
[----:B------:R-:W-:Y:S02]  /*1380*/  IADD3 R9, PT, PT, R9, 0x8, RZ ;  /* 0x0000000809097810 */ /* 0x000fe40007ffe0ff */
[----:B------:R-:W3:Y:S04]  /*1390*/  LDS R17, [R8+-0x4] ;  /* 0xfffffc0008117984 */ /* 0x000ee80000000800 */
[----:B------:R-:W4:Y:S04]  /*13a0*/  LDS R19, [R8] ;  /* 0x0000000008137984 */ /* 0x000f280000000800 */
[----:B------:R-:W5:Y:S04]  /*13b0*/  LDS R21, [R8+0x4] ;  /* 0x0000040008157984 */ /* 0x000f680000000800 */
[----:B------:R-:W5:Y:S04]  /*13c0*/  LDS R23, [R8+0x8] ;  /* 0x0000080008177984 */ /* 0x000f680000000800 */
[----:B------:R0:W5:Y:S02]  /*13d0*/  LDS R25, [R8+0xc] ;  /* 0x00000c0008197984 */ /* 0x0001640000000800 */
[----:B0-----:R-:W-:-:S02]  /*13e0*/  VIADD R8, R8, 0x20 ;  /* 0x0000002008087836 */ /* 0x001fc40000000000 */
[----:B------:R0:W-:Y:S04]  /*13f0*/  STG.E desc[UR16][R4.64+-0x10], R11 ;  /* 0xfffff00b04007986 */ /* 0x0001e8000c101910 */
[----:B-1----:R0:W-:Y:S04]  /*1400*/  STG.E desc[UR16][R4.64+-0xc], R13 ;  /* 0xfffff40d04007986 */ /* 0x0021e8000c101910 */
[----:B--2---:R0:W-:Y:S04]  /*1410*/  STG.E desc[UR16][R4.64+-0x8], R15 ;  /* 0xfffff80f04007986 */ /* 0x0041e8000c101910 */
[----:B---3--:R0:W-:Y:S04]  /*1420*/  STG.E desc[UR16][R4.64+-0x4], R17 ;  /* 0xfffffc1104007986 */ /* 0x0081e8000c101910 */
[----:B----4-:R0:W-:Y:S04]  /*1430*/  STG.E desc[UR16][R4.64], R19 ;  /* 0x0000001304007986 */ /* 0x0101e8000c101910 */
[----:B-----5:R0:W-:Y:S04]  /*1440*/  STG.E desc[UR16][R4.64+0x4], R21 ;  /* 0x0000041504007986 */ /* 0x0201e8000c101910 */
[----:B------:R0:W-:Y:S04]  /*1450*/  STG.E desc[UR16][R4.64+0x8], R23 ;  /* 0x0000081704007986 */ /* 0x0001e8000c101910 */
[----:B------:R0:W-:Y:S01]  /*1460*/  STG.E desc[UR16][R4.64+0xc], R25 ;  /* 0x00000c1904007986 */ /* 0x0001e2000c101910 */
[----:B------:R-:W-:Y:S05]  /*1470*/  @P1 BRA `(.L_x_11) ;  /* 0xfffffffc00a01947 */ /* 0x000fea000383ffff */
.L_x_10:
[----:B------:R-:W-:Y:S05]  /*1480*/  @!P0 EXIT ;  /* 0x000000000000894d */ /* 0x000fea0003800000 */
[----:B------:R-:W-:Y:S02]  /*1490*/  ISETP.GE.U32.AND P0, PT, R12, 0x4, PT ;  /* 0x000000040c00780c */ /* 0x000fe40003f06070 */
[----:B01--4-:R-:W-:-:S04]  /*14a0*/  LOP3.LUT R8, R6, 0x3, RZ, 0xc0, !PT ;  /* 0x0000000306087812 */ /* 0x013fc800078ec0ff */
[----:B------:R-:W-:-:S07]  /*14b0*/  ISETP.NE.AND P1, PT, R8, RZ, PT ;  /* 0x000000ff0800720c */ /* 0x000fce0003f25270 */
[----:B------:R-:W-:Y:S06]  /*14c0*/  @!P0 BRA `(.L_x_12) ;  /* 0x0000000000488947 */ /* 0x000fec0003800000 */
[----:B------:R-:W0:Y:S01]  /*14d0*/  S2UR UR5, SR_CgaCtaId ;  /* 0x00000000000579c3 */ /* 0x000e220000008800 */
[----:B------:R-:W-:Y:S01]  /*14e0*/  UMOV UR4, 0x400 ;  /* 0x0000040000047882 */ /* 0x000fe20000000000 */
[----:B------:R-:W-:Y:S01]  /*14f0*/  IMAD.IADD R4, R0, 0x1, R3 ;  /* 0x0000000100047824 */ /* 0x000fe200078e0203 */
[----:B------:R-:W-:Y:S01]  /*1500*/  UIADD3 UR4, UPT, UPT, UR4, 0x1000, URZ ;  /* 0x0000100004047890 */ /* 0x000fe2000fffe0ff */
[----:B------:R-:W-:Y:S01]  /*1510*/  IADD3 R11, PT, PT, R2, R3, RZ ;  /* 0x00000003020b7210 */ /* 0x000fe20007ffe0ff */
[----:B------:R-:W-:Y:S02]  /*1520*/  VIADD R3, R3, 0x4 ;  /* 0x0000000403037836 */ /* 0x000fe40000000000 */
[----:B0-----:R-:W-:-:S06]  /*1530*/  ULEA UR4, UR5, UR4, 0x18 ;  /* 0x0000000405047291 */ /* 0x001fcc000f8ec0ff */
[----:B------:R-:W-:Y:S02]  /*1540*/  LEA R7, R4, UR4, 0x2 ;  /* 0x0000000404077c11 */ /* 0x000fe4000f8e10ff */
[----:B------:R-:W0:Y:S03]  /*1550*/  LDC.64 R4, c[0x0][0x390] ;  /* 0x0000e400ff047b82 */ /* 0x000e260000000a00 */
[----:B---3--:R-:W1:Y:S04]  /*1560*/  LDS R9, [R7] ;  /* 0x0000000007097984 */ /* 0x008e680000000800 */
[----:B------:R-:W2:Y:S04]  /*1570*/  LDS R13, [R7+0x4] ;  /* 0x00000400070d7984 */ /* 0x000ea80000000800 */
[----:B------:R-:W3:Y:S04]  /*1580*/  LDS R15, [R7+0x8] ;  /* 0x00000800070f7984 */ /* 0x000ee80000000800 */
[----:B------:R-:W4:Y:S01]  /*1590*/  LDS R17, [R7+0xc] ;  /* 0x00000c0007117984 */ /* 0x000f220000000800 */
[----:B0-----:R-:W-:-:S05]  /*15a0*/  IMAD.WIDE R4, R11, 0x4, R4 ;  /* 0x000000040b047825 */ /* 0x001fca00078e0204 */
[----:B-1----:R0:W-:Y:S04]  /*15b0*/  STG.E desc[UR16][R4.64], R9 ;  /* 0x0000000904007986 */ /* 0x0021e8000c101910 */
[----:B--2---:R0:W-:Y:S04]  /*15c0*/  STG.E desc[UR16][R4.64+0x4], R13 ;  /* 0x0000040d04007986 */ /* 0x0041e8000c101910 */
[----:B---3--:R0:W-:Y:S04]  /*15d0*/  STG.E desc[UR16][R4.64+0x8], R15 ;  /* 0x0000080f04007986 */ /* 0x0081e8000c101910 */
[----:B----4-:R0:W-:Y:S02]  /*15e0*/  STG.E desc[UR16][R4.64+0xc], R17 ;  /* 0x00000c1104007986 */ /* 0x0101e4000c101910 */
.L_x_12:
[----:B------:R-:W-:Y:S05]  /*15f0*/  @!P1 EXIT ;  /* 0x000000000000994d */ /* 0x000fea0003800000 */
[----:B------:R-:W-:Y:S02]  /*1600*/  ISETP.NE.AND P0, PT, R8, 0x1, PT ;  /* 0x000000010800780c */ /* 0x000fe40003f05270 */
[----:B------:R-:W-:-:S04]  /*1610*/  LOP3.LUT R6, R6, 0x1, RZ, 0xc0, !PT ;  /* 0x0000000106067812 */ /* 0x000fc800078ec0ff */
[----:B------:R-:W-:-:S07]  /*1620*/  ISETP.NE.U32.AND P1, PT, R6, 0x1, PT ;  /* 0x000000010600780c */ /* 0x000fce0003f25070 */
[----:B------:R-:W-:Y:S06]  /*1630*/  @!P0 BRA `(.L_x_13) ;  /* 0x0000000000388947 */ /* 0x000fec0003800000 */
[----:B------:R-:W1:Y:S01]  /*1640*/  S2UR UR5, SR_CgaCtaId ;  /* 0x00000000000579c3 */ /* 0x000e620000008800 */
[----:B------:R-:W-:Y:S01]  /*1650*/  UMOV UR4, 0x400 ;  /* 0x0000040000047882 */ /* 0x000fe20000000000 */
[----:B0-----:R-:W-:Y:S01]  /*1660*/  IADD3 R4, PT, PT, R0, R3, RZ ;  /* 0x0000000300047210 */ /* 0x001fe20007ffe0ff */
[----:B------:R-:W-:Y:S01]  /*1670*/  UIADD3 UR4, UPT, UPT, UR4, 0x1000, URZ ;  /* 0x0000100004047890 */ /* 0x000fe2000fffe0ff */
[----:B---3--:R-:W-:Y:S01]  /*1680*/  IMAD.IADD R9, R2, 0x1, R3 ;  /* 0x0000000102097824 */ /* 0x008fe200078e0203 */
[----:B------:R-:W-:Y:S02]  /*1690*/  IADD3 R3, PT, PT, R3, 0x2, RZ ;  /* 0x0000000203037810 */ /* 0x000fe40007ffe0ff */
[----:B-1----:R-:W-:-:S06]  /*16a0*/  ULEA UR4, UR5, UR4, 0x18 ;  /* 0x0000000405047291 */ /* 0x002fcc000f8ec0ff */
[----:B------:R-:W-:Y:S02]  /*16b0*/  LEA R6, R4, UR4, 0x2 ;  /* 0x0000000404067c11 */ /* 0x000fe4000f8e10ff */
[----:B------:R-:W0:Y:S03]  /*16c0*/  LDC.64 R4, c[0x0][0x390] ;  /* 0x0000e400ff047b82 */ /* 0x000e260000000a00 */
[----:B------:R-:W1:Y:S04]  /*16d0*/  LDS R7, [R6] ;  /* 0x0000000006077984 */ /* 0x000e680000000800 */
[----:B------:R-:W2:Y:S01]  /*16e0*/  LDS R11, [R6+0x4] ;  /* 0x00000400060b7984 */ /* 0x000ea20000000800 */
[----:B0-----:R-:W-:-:S05]  /*16f0*/  IMAD.WIDE R4, R9, 0x4, R4 ;  /* 0x0000000409047825 */ /* 0x001fca00078e0204 */
[----:B-1----:R1:W-:Y:S04]  /*1700*/  STG.E desc[UR16][R4.64], R7 ;  /* 0x0000000704007986 */ /* 0x0023e8000c101910 */
[----:B--2---:R1:W-:Y:S02]  /*1710*/  STG.E desc[UR16][R4.64+0x4], R11 ;  /* 0x0000040b04007986 */ /* 0x0043e4000c101910 */
.L_x_13:
[----:B------:R-:W-:Y:S05]  /*1720*/  @P1 EXIT ;  /* 0x000000000000194d */ /* 0x000fea0003800000 */
[----:B------:R-:W2:Y:S01]  /*1730*/  S2UR UR5, SR_CgaCtaId ;  /* 0x00000000000579c3 */ /* 0x000ea20000008800 */
[----:B------:R-:W-:Y:S01]  /*1740*/  UMOV UR4, 0x400 ;  /* 0x0000040000047882 */ /* 0x000fe20000000000 */
[----:B------:R-:W-:Y:S01]  /*1750*/  IMAD.IADD R0, R0, 0x1, R3 ;  /* 0x0000000100007824 */ /* 0x000fe200078e0203 */
[----:B------:R-:W-:Y:S01]  /*1760*/  UIADD3 UR4, UPT, UPT, UR4, 0x1000, URZ ;  /* 0x0000100004047890 */ /* 0x000fe2000fffe0ff */
[----:B------:R-:W-:-:S04]  /*1770*/  IADD3 R3, PT, PT, R2, R3, RZ ;  /* 0x0000000302037210 */ /* 0x000fc80007ffe0ff */
[----:B01----:R-:W0:Y:S01]  /*1780*/  LDC.64 R4, c[0x0][0x390] ;  /* 0x0000e400ff047b82 */ /* 0x003e220000000a00 */
[----:B--2---:R-:W-:-:S06]  /*1790*/  ULEA UR4, UR5, UR4, 0x18 ;  /* 0x0000000405047291 */ /* 0x004fcc000f8ec0ff */
[----:B------:R-:W-:Y:S01]  /*17a0*/  LEA R0, R0, UR4, 0x2 ;  /* 0x0000000400007c11 */ /* 0x000fe2000f8e10ff */
[----:B0-----:R-:W-:-:S04]  /*17b0*/  IMAD.WIDE R2, R3, 0x4, R4 ;  /* 0x0000000403027825 */ /* 0x001fc800078e0204 */
[----:B------:R-:W0:Y:S04]  /*17c0*/  LDS R7, [R0] ;  /* 0x0000000000077984 */ /* 0x000e280000000800 */
[----:B0-----:R-:W-:Y:S01]  /*17d0*/  STG.E desc[UR16][R2.64], R7 ;  /* 0x0000000702007986 */ /* 0x001fe2000c101910 */
[----:B------:R-:W-:Y:S05]  /*17e0*/  EXIT ;  /* 0x000000000000794d */ /* 0x000fea0003800000 */
.L_x_14:
[----:B------:R-:W-:-:S00]  /*17f0*/  BRA `(.L_x_14) ;  /* 0xfffffffc00fc7947 */ /* 0x000fc0000383ffff */
[----:B------:R-:W-:-:S00]  /*1800*/  NOP ;  /* 0x0000000000007918 */ /* 0x000fc00000000000 */
[----:B------:R-:W-:-:S00]  /*1810*/  NOP ;  /* 0x0000000000007918 */ /* 0x000fc00000000000 */
[----:B------:R-:W-:-:S00]  /*1820*/  NOP ;  /* 0x0000000000007918 */ /* 0x000fc00000000000 */
[----:B------:R-:W-:-:S00]  /*1830*/  NOP ;  /* 0x0000000000007918 */ /* 0x000fc00000000000 */
[----:B------:R-:W-:-:S00]  /*1840*/  NOP ;  /* 0x0000000000007918 */ /* 0x000fc00000000000 */
[----:B------:R-:W-:-:S00]  /*1850*/  NOP ;  /* 0x0000000000007918 */ /* 0x000fc00000000000 */
[----:B------:R-:W-:-:S00]  /*1860*/  NOP ;  /* 0x0000000000007918 */ /* 0x000fc00000000000 */
[----:B------:R-:W-:-:S00]  /*1870*/  NOP ;  /* 0x0000000000007918 */ /* 0x000fc00000000000 */
.L_x_15:


//--------------------- .nv.shared._Z24vector_add_kernel_memoryPKfS0_Pfii --------------------------
	.section	.nv.shared._Z24vector_add_kernel_memoryPKfS0_Pfii,"aw",@nobits
	.sectionflags	@""
	.align	4
.nv.shared._Z24vector_add_kernel_memoryPKfS0_Pfii:
	.zero		7168


//--------------------- .nv.shared.reserved.0     --------------------------
	.section	.nv.shared.reserved.0,"aw",@nobits
	.weak		__nv_reservedSMEM_offset_0_alias
	.size		__nv_reservedSMEM_offset_0_alias, 0, 64
	.other		__nv_reservedSMEM_offset_0_alias,@"STO_CUDA_RESERVED_SHARED STV_DEFAULT"
__nv_reservedSMEM_offset_0_alias:
	.zero		0
	.zero		64


//--------------------- .nv.constant0._Z24vector_add_kernel_memoryPKfS0_Pfii --------------------------
	.section	.nv.constant0._Z24vector_add_kernel_memoryPKfS0_Pfii,"a",@progbits
	.sectionflags	@""
	.align	4
.nv.constant0._Z24vector_add_kernel_memoryPKfS0_Pfii:
	.zero		928


//--------------------- SYMBOLS --------------------------

	.type		.nv.reservedSmem.offset0,@object
	.size		.nv.reservedSmem.offset0,0x4
	.type		.nv.reservedSmem.cap,@object
	.size		.nv.reservedSmem.cap,0x4
